//
// Generated by NVIDIA NVVM Compiler
//
// Compiler Build ID: CL-36424714
// Cuda compilation tools, release 13.0, V13.0.88
// Based on NVVM 20.0.0
//

.version 9.0
.target sm_100
.address_size 64

	// .globl	_Z8find_minPfii
.global .attribute(.managed) .align 8 .b8 prob[24];
.global .attribute(.managed) .align 8 .u64 x_space;
// _ZZ14find_min_max_yPfE10shared_min has been demoted
// _ZZ14find_min_max_yPfE10shared_max has been demoted
.extern .shared .align 16 .b8 shared_min[];
.extern .shared .align 16 .b8 shared_max[];
.extern .shared .align 16 .b8 min_max[];

.visible .entry _Z8find_minPfii(
	.param .u64 .ptr .align 1 _Z8find_minPfii_param_0,
	.param .u32 _Z8find_minPfii_param_1,
	.param .u32 _Z8find_minPfii_param_2
)
{
	.reg .pred 	%p<25>;
	.reg .b32 	%r<109>;
	.reg .b32 	%f<15>;
	.reg .b64 	%rd<15>;

	ld.param.u64 	%rd7, [_Z8find_minPfii_param_0];
	ld.param.u32 	%r57, [_Z8find_minPfii_param_1];
	ld.param.u32 	%r58, [_Z8find_minPfii_param_2];
	cvta.to.global.u64 	%rd1, %rd7;
	mov.u32 	%r1, %tid.x;
	sub.s32 	%r2, %r58, %r57;
	add.s32 	%r3, %r2, 1;
	cvt.rn.f32.s32 	%f2, %r3;
	mul.f32 	%f3, %f2, 0f3A800000;
	cvt.rpi.f32.f32 	%f4, %f3;
	cvt.rzi.s32.f32 	%r4, %f4;
	mul.lo.s32 	%r5, %r4, %r1;
	setp.gt.s32 	%p1, %r5, %r2;
	@%p1 bra 	$L__BB0_14;
	add.s32 	%r59, %r5, %r4;
	setp.gt.s32 	%p2, %r59, %r2;
	selp.b32 	%r6, %r3, %r59, %p2;
	setp.ge.s32 	%p3, %r5, %r6;
	@%p3 bra 	$L__BB0_14;
	sub.s32 	%r7, %r6, %r5;
	and.b32  	%r8, %r7, 15;
	sub.s32 	%r60, %r5, %r6;
	setp.gt.u32 	%p4, %r60, -16;
	mov.u32 	%r94, %r5;
	@%p4 bra 	$L__BB0_5;
	and.b32  	%r9, %r7, -16;
	mov.b32 	%r93, 0;
	mov.u32 	%r94, %r5;
$L__BB0_4:
	.pragma "nounroll";
	shl.b32 	%r62, %r94, 2;
	mov.u32 	%r63, shared_min;
	add.s32 	%r64, %r63, %r62;
	mov.b32 	%r65, 2139095039;
	st.shared.u32 	[%r64], %r65;
	st.shared.u32 	[%r64+4], %r65;
	st.shared.u32 	[%r64+8], %r65;
	st.shared.u32 	[%r64+12], %r65;
	st.shared.u32 	[%r64+16], %r65;
	st.shared.u32 	[%r64+20], %r65;
	st.shared.u32 	[%r64+24], %r65;
	st.shared.u32 	[%r64+28], %r65;
	st.shared.u32 	[%r64+32], %r65;
	st.shared.u32 	[%r64+36], %r65;
	st.shared.u32 	[%r64+40], %r65;
	st.shared.u32 	[%r64+44], %r65;
	st.shared.u32 	[%r64+48], %r65;
	st.shared.u32 	[%r64+52], %r65;
	st.shared.u32 	[%r64+56], %r65;
	st.shared.u32 	[%r64+60], %r65;
	add.s32 	%r94, %r94, 16;
	add.s32 	%r93, %r93, 16;
	setp.ne.s32 	%p5, %r93, %r9;
	@%p5 bra 	$L__BB0_4;
$L__BB0_5:
	setp.eq.s32 	%p6, %r8, 0;
	@%p6 bra 	$L__BB0_14;
	and.b32  	%r15, %r7, 7;
	setp.lt.u32 	%p7, %r8, 8;
	@%p7 bra 	$L__BB0_8;
	shl.b32 	%r66, %r94, 2;
	mov.u32 	%r67, shared_min;
	add.s32 	%r68, %r67, %r66;
	mov.b32 	%r69, 2139095039;
	st.shared.u32 	[%r68], %r69;
	st.shared.u32 	[%r68+4], %r69;
	st.shared.u32 	[%r68+8], %r69;
	st.shared.u32 	[%r68+12], %r69;
	st.shared.u32 	[%r68+16], %r69;
	st.shared.u32 	[%r68+20], %r69;
	st.shared.u32 	[%r68+24], %r69;
	st.shared.u32 	[%r68+28], %r69;
	add.s32 	%r94, %r94, 8;
$L__BB0_8:
	setp.eq.s32 	%p8, %r15, 0;
	@%p8 bra 	$L__BB0_14;
	and.b32  	%r18, %r7, 3;
	setp.lt.u32 	%p9, %r15, 4;
	@%p9 bra 	$L__BB0_11;
	shl.b32 	%r70, %r94, 2;
	mov.u32 	%r71, shared_min;
	add.s32 	%r72, %r71, %r70;
	mov.b32 	%r73, 2139095039;
	st.shared.u32 	[%r72], %r73;
	st.shared.u32 	[%r72+4], %r73;
	st.shared.u32 	[%r72+8], %r73;
	st.shared.u32 	[%r72+12], %r73;
	add.s32 	%r94, %r94, 4;
$L__BB0_11:
	setp.eq.s32 	%p10, %r18, 0;
	@%p10 bra 	$L__BB0_14;
	mov.b32 	%r98, 0;
	mov.u32 	%r76, shared_min;
$L__BB0_13:
	.pragma "nounroll";
	shl.b32 	%r75, %r94, 2;
	add.s32 	%r77, %r76, %r75;
	mov.b32 	%r78, 2139095039;
	st.shared.u32 	[%r77], %r78;
	add.s32 	%r94, %r94, 1;
	add.s32 	%r98, %r98, 1;
	setp.ne.s32 	%p11, %r98, %r18;
	@%p11 bra 	$L__BB0_13;
$L__BB0_14:
	bar.sync 	0;
	ld.global.u32 	%r25, [prob];
	cvt.rn.f32.s32 	%f5, %r25;
	mul.f32 	%f6, %f5, 0f3A800000;
	cvt.rpi.f32.f32 	%f7, %f6;
	cvt.rzi.s32.f32 	%r26, %f7;
	mul.lo.s32 	%r99, %r26, %r1;
	setp.ge.s32 	%p12, %r99, %r25;
	@%p12 bra 	$L__BB0_22;
	add.s32 	%r79, %r99, %r26;
	min.s32 	%r28, %r79, %r25;
	setp.lt.s32 	%p13, %r26, 1;
	@%p13 bra 	$L__BB0_22;
	ld.global.u64 	%rd2, [prob+16];
$L__BB0_17:
	mul.wide.u32 	%rd8, %r99, 8;
	add.s64 	%rd9, %rd2, %rd8;
	ld.u64 	%rd14, [%rd9];
	ld.u32 	%r100, [%rd14];
	setp.eq.s32 	%p14, %r100, -1;
	@%p14 bra 	$L__BB0_21;
$L__BB0_18:
	sub.s32 	%r80, %r100, %r57;
	shl.b32 	%r81, %r80, 2;
	mov.u32 	%r82, shared_min;
	add.s32 	%r32, %r82, %r81;
	ld.f32 	%f1, [%rd14+4];
	ld.shared.u32 	%r101, [%r32];
$L__BB0_19:
	mov.b32 	%f8, %r101;
	min.f32 	%f9, %f1, %f8;
	mov.b32 	%r83, %f9;
	atom.relaxed.shared.cas.b32 	%r35, [%r32], %r101, %r83;
	setp.ne.s32 	%p15, %r101, %r35;
	mov.u32 	%r101, %r35;
	@%p15 bra 	$L__BB0_19;
	add.s64 	%rd5, %rd14, 8;
	ld.u32 	%r100, [%rd14+8];
	setp.ne.s32 	%p16, %r100, -1;
	mov.u64 	%rd14, %rd5;
	@%p16 bra 	$L__BB0_18;
$L__BB0_21:
	add.s32 	%r99, %r99, 1;
	setp.lt.s32 	%p17, %r99, %r28;
	@%p17 bra 	$L__BB0_17;
$L__BB0_22:
	setp.gt.s32 	%p18, %r5, %r2;
	bar.sync 	0;
	@%p18 bra 	$L__BB0_30;
	add.s32 	%r84, %r5, %r4;
	setp.gt.s32 	%p19, %r84, %r2;
	selp.b32 	%r38, %r3, %r84, %p19;
	setp.ge.s32 	%p20, %r5, %r38;
	@%p20 bra 	$L__BB0_30;
	sub.s32 	%r85, %r38, %r5;
	and.b32  	%r39, %r85, 3;
	setp.eq.s32 	%p21, %r39, 0;
	mov.u32 	%r105, %r5;
	@%p21 bra 	$L__BB0_27;
	shl.b32 	%r86, %r5, 2;
	mov.u32 	%r87, shared_min;
	add.s32 	%r103, %r87, %r86;
	neg.s32 	%r102, %r39;
	mov.u32 	%r105, %r5;
$L__BB0_26:
	.pragma "nounroll";
	mul.wide.s32 	%rd10, %r105, 4;
	add.s64 	%rd11, %rd1, %rd10;
	ld.shared.f32 	%f10, [%r103];
	st.global.f32 	[%rd11], %f10;
	add.s32 	%r105, %r105, 1;
	add.s32 	%r103, %r103, 4;
	add.s32 	%r102, %r102, 1;
	setp.ne.s32 	%p22, %r102, 0;
	@%p22 bra 	$L__BB0_26;
$L__BB0_27:
	sub.s32 	%r88, %r5, %r38;
	setp.gt.u32 	%p23, %r88, -4;
	@%p23 bra 	$L__BB0_30;
	sub.s32 	%r107, %r105, %r38;
	shl.b32 	%r89, %r105, 2;
	mov.u32 	%r90, shared_min;
	add.s32 	%r91, %r89, %r90;
	add.s32 	%r106, %r91, 8;
	add.s64 	%rd6, %rd1, 8;
$L__BB0_29:
	mul.wide.s32 	%rd12, %r105, 4;
	add.s64 	%rd13, %rd6, %rd12;
	ld.shared.f32 	%f11, [%r106+-8];
	st.global.f32 	[%rd13+-8], %f11;
	ld.shared.f32 	%f12, [%r106+-4];
	st.global.f32 	[%rd13+-4], %f12;
	ld.shared.f32 	%f13, [%r106];
	st.global.f32 	[%rd13], %f13;
	ld.shared.f32 	%f14, [%r106+4];
	st.global.f32 	[%rd13+4], %f14;
	add.s32 	%r105, %r105, 4;
	add.s32 	%r107, %r107, 4;
	add.s32 	%r106, %r106, 16;
	setp.ne.s32 	%p24, %r107, 0;
	@%p24 bra 	$L__BB0_29;
$L__BB0_30:
	ret;

}
	// .globl	_Z8find_maxPfii
.visible .entry _Z8find_maxPfii(
	.param .u64 .ptr .align 1 _Z8find_maxPfii_param_0,
	.param .u32 _Z8find_maxPfii_param_1,
	.param .u32 _Z8find_maxPfii_param_2
)
{
	.reg .pred 	%p<25>;
	.reg .b32 	%r<109>;
	.reg .b32 	%f<15>;
	.reg .b64 	%rd<15>;

	ld.param.u64 	%rd7, [_Z8find_maxPfii_param_0];
	ld.param.u32 	%r57, [_Z8find_maxPfii_param_1];
	ld.param.u32 	%r58, [_Z8find_maxPfii_param_2];
	cvta.to.global.u64 	%rd1, %rd7;
	mov.u32 	%r1, %tid.x;
	sub.s32 	%r2, %r58, %r57;
	add.s32 	%r3, %r2, 1;
	cvt.rn.f32.s32 	%f2, %r3;
	mul.f32 	%f3, %f2, 0f3A800000;
	cvt.rpi.f32.f32 	%f4, %f3;
	cvt.rzi.s32.f32 	%r4, %f4;
	mul.lo.s32 	%r5, %r4, %r1;
	setp.gt.s32 	%p1, %r5, %r2;
	@%p1 bra 	$L__BB1_14;
	add.s32 	%r59, %r5, %r4;
	setp.gt.s32 	%p2, %r59, %r2;
	selp.b32 	%r6, %r3, %r59, %p2;
	setp.ge.s32 	%p3, %r5, %r6;
	@%p3 bra 	$L__BB1_14;
	sub.s32 	%r7, %r6, %r5;
	and.b32  	%r8, %r7, 15;
	sub.s32 	%r60, %r5, %r6;
	setp.gt.u32 	%p4, %r60, -16;
	mov.u32 	%r94, %r5;
	@%p4 bra 	$L__BB1_5;
	and.b32  	%r9, %r7, -16;
	mov.b32 	%r93, 0;
	mov.u32 	%r94, %r5;
$L__BB1_4:
	.pragma "nounroll";
	shl.b32 	%r62, %r94, 2;
	mov.u32 	%r63, shared_max;
	add.s32 	%r64, %r63, %r62;
	mov.b32 	%r65, -8388609;
	st.shared.u32 	[%r64], %r65;
	st.shared.u32 	[%r64+4], %r65;
	st.shared.u32 	[%r64+8], %r65;
	st.shared.u32 	[%r64+12], %r65;
	st.shared.u32 	[%r64+16], %r65;
	st.shared.u32 	[%r64+20], %r65;
	st.shared.u32 	[%r64+24], %r65;
	st.shared.u32 	[%r64+28], %r65;
	st.shared.u32 	[%r64+32], %r65;
	st.shared.u32 	[%r64+36], %r65;
	st.shared.u32 	[%r64+40], %r65;
	st.shared.u32 	[%r64+44], %r65;
	st.shared.u32 	[%r64+48], %r65;
	st.shared.u32 	[%r64+52], %r65;
	st.shared.u32 	[%r64+56], %r65;
	st.shared.u32 	[%r64+60], %r65;
	add.s32 	%r94, %r94, 16;
	add.s32 	%r93, %r93, 16;
	setp.ne.s32 	%p5, %r93, %r9;
	@%p5 bra 	$L__BB1_4;
$L__BB1_5:
	setp.eq.s32 	%p6, %r8, 0;
	@%p6 bra 	$L__BB1_14;
	and.b32  	%r15, %r7, 7;
	setp.lt.u32 	%p7, %r8, 8;
	@%p7 bra 	$L__BB1_8;
	shl.b32 	%r66, %r94, 2;
	mov.u32 	%r67, shared_max;
	add.s32 	%r68, %r67, %r66;
	mov.b32 	%r69, -8388609;
	st.shared.u32 	[%r68], %r69;
	st.shared.u32 	[%r68+4], %r69;
	st.shared.u32 	[%r68+8], %r69;
	st.shared.u32 	[%r68+12], %r69;
	st.shared.u32 	[%r68+16], %r69;
	st.shared.u32 	[%r68+20], %r69;
	st.shared.u32 	[%r68+24], %r69;
	st.shared.u32 	[%r68+28], %r69;
	add.s32 	%r94, %r94, 8;
$L__BB1_8:
	setp.eq.s32 	%p8, %r15, 0;
	@%p8 bra 	$L__BB1_14;
	and.b32  	%r18, %r7, 3;
	setp.lt.u32 	%p9, %r15, 4;
	@%p9 bra 	$L__BB1_11;
	shl.b32 	%r70, %r94, 2;
	mov.u32 	%r71, shared_max;
	add.s32 	%r72, %r71, %r70;
	mov.b32 	%r73, -8388609;
	st.shared.u32 	[%r72], %r73;
	st.shared.u32 	[%r72+4], %r73;
	st.shared.u32 	[%r72+8], %r73;
	st.shared.u32 	[%r72+12], %r73;
	add.s32 	%r94, %r94, 4;
$L__BB1_11:
	setp.eq.s32 	%p10, %r18, 0;
	@%p10 bra 	$L__BB1_14;
	mov.b32 	%r98, 0;
	mov.u32 	%r76, shared_max;
$L__BB1_13:
	.pragma "nounroll";
	shl.b32 	%r75, %r94, 2;
	add.s32 	%r77, %r76, %r75;
	mov.b32 	%r78, -8388609;
	st.shared.u32 	[%r77], %r78;
	add.s32 	%r94, %r94, 1;
	add.s32 	%r98, %r98, 1;
	setp.ne.s32 	%p11, %r98, %r18;
	@%p11 bra 	$L__BB1_13;
$L__BB1_14:
	bar.sync 	0;
	ld.global.u32 	%r25, [prob];
	cvt.rn.f32.s32 	%f5, %r25;
	mul.f32 	%f6, %f5, 0f3A800000;
	cvt.rpi.f32.f32 	%f7, %f6;
	cvt.rzi.s32.f32 	%r26, %f7;
	mul.lo.s32 	%r99, %r26, %r1;
	setp.ge.s32 	%p12, %r99, %r25;
	@%p12 bra 	$L__BB1_22;
	add.s32 	%r79, %r99, %r26;
	min.s32 	%r28, %r79, %r25;
	setp.lt.s32 	%p13, %r26, 1;
	@%p13 bra 	$L__BB1_22;
	ld.global.u64 	%rd2, [prob+16];
$L__BB1_17:
	mul.wide.u32 	%rd8, %r99, 8;
	add.s64 	%rd9, %rd2, %rd8;
	ld.u64 	%rd14, [%rd9];
	ld.u32 	%r100, [%rd14];
	setp.eq.s32 	%p14, %r100, -1;
	@%p14 bra 	$L__BB1_21;
$L__BB1_18:
	sub.s32 	%r80, %r100, %r57;
	shl.b32 	%r81, %r80, 2;
	mov.u32 	%r82, shared_max;
	add.s32 	%r32, %r82, %r81;
	ld.f32 	%f1, [%rd14+4];
	ld.shared.u32 	%r101, [%r32];
$L__BB1_19:
	mov.b32 	%f8, %r101;
	max.f32 	%f9, %f1, %f8;
	mov.b32 	%r83, %f9;
	atom.relaxed.shared.cas.b32 	%r35, [%r32], %r101, %r83;
	setp.ne.s32 	%p15, %r101, %r35;
	mov.u32 	%r101, %r35;
	@%p15 bra 	$L__BB1_19;
	add.s64 	%rd5, %rd14, 8;
	ld.u32 	%r100, [%rd14+8];
	setp.ne.s32 	%p16, %r100, -1;
	mov.u64 	%rd14, %rd5;
	@%p16 bra 	$L__BB1_18;
$L__BB1_21:
	add.s32 	%r99, %r99, 1;
	setp.lt.s32 	%p17, %r99, %r28;
	@%p17 bra 	$L__BB1_17;
$L__BB1_22:
	setp.gt.s32 	%p18, %r5, %r2;
	bar.sync 	0;
	@%p18 bra 	$L__BB1_30;
	add.s32 	%r84, %r5, %r4;
	setp.gt.s32 	%p19, %r84, %r2;
	selp.b32 	%r38, %r3, %r84, %p19;
	setp.ge.s32 	%p20, %r5, %r38;
	@%p20 bra 	$L__BB1_30;
	sub.s32 	%r85, %r38, %r5;
	and.b32  	%r39, %r85, 3;
	setp.eq.s32 	%p21, %r39, 0;
	mov.u32 	%r105, %r5;
	@%p21 bra 	$L__BB1_27;
	shl.b32 	%r86, %r5, 2;
	mov.u32 	%r87, shared_max;
	add.s32 	%r103, %r87, %r86;
	neg.s32 	%r102, %r39;
	mov.u32 	%r105, %r5;
$L__BB1_26:
	.pragma "nounroll";
	mul.wide.s32 	%rd10, %r105, 4;
	add.s64 	%rd11, %rd1, %rd10;
	ld.shared.f32 	%f10, [%r103];
	st.global.f32 	[%rd11], %f10;
	add.s32 	%r105, %r105, 1;
	add.s32 	%r103, %r103, 4;
	add.s32 	%r102, %r102, 1;
	setp.ne.s32 	%p22, %r102, 0;
	@%p22 bra 	$L__BB1_26;
$L__BB1_27:
	sub.s32 	%r88, %r5, %r38;
	setp.gt.u32 	%p23, %r88, -4;
	@%p23 bra 	$L__BB1_30;
	sub.s32 	%r107, %r105, %r38;
	shl.b32 	%r89, %r105, 2;
	mov.u32 	%r90, shared_max;
	add.s32 	%r91, %r89, %r90;
	add.s32 	%r106, %r91, 8;
	add.s64 	%rd6, %rd1, 8;
$L__BB1_29:
	mul.wide.s32 	%rd12, %r105, 4;
	add.s64 	%rd13, %rd6, %rd12;
	ld.shared.f32 	%f11, [%r106+-8];
	st.global.f32 	[%rd13+-8], %f11;
	ld.shared.f32 	%f12, [%r106+-4];
	st.global.f32 	[%rd13+-4], %f12;
	ld.shared.f32 	%f13, [%r106];
	st.global.f32 	[%rd13], %f13;
	ld.shared.f32 	%f14, [%r106+4];
	st.global.f32 	[%rd13+4], %f14;
	add.s32 	%r105, %r105, 4;
	add.s32 	%r107, %r107, 4;
	add.s32 	%r106, %r106, 16;
	setp.ne.s32 	%p24, %r107, 0;
	@%p24 bra 	$L__BB1_29;
$L__BB1_30:
	ret;

}
	// .globl	_Z14find_min_max_yPf
.visible .entry _Z14find_min_max_yPf(
	.param .u64 .ptr .align 1 _Z14find_min_max_yPf_param_0
)
{
	.reg .pred 	%p<8>;
	.reg .b32 	%r<22>;
	.reg .b32 	%f<12>;
	.reg .b64 	%rd<6>;
	// demoted variable
	.shared .align 4 .f32 _ZZ14find_min_max_yPfE10shared_min;
	// demoted variable
	.shared .align 4 .f32 _ZZ14find_min_max_yPfE10shared_max;
	ld.param.u64 	%rd3, [_Z14find_min_max_yPf_param_0];
	mov.u32 	%r1, %tid.x;
	setp.ne.s32 	%p1, %r1, 0;
	@%p1 bra 	$L__BB2_2;
	mov.b32 	%r14, 2139095039;
	st.shared.u32 	[_ZZ14find_min_max_yPfE10shared_min], %r14;
	mov.b32 	%r15, -8388609;
	st.shared.u32 	[_ZZ14find_min_max_yPfE10shared_max], %r15;
$L__BB2_2:
	bar.sync 	0;
	ld.global.u32 	%r2, [prob];
	cvt.rn.f32.s32 	%f3, %r2;
	mul.f32 	%f4, %f3, 0f3A800000;
	cvt.rpi.f32.f32 	%f5, %f4;
	cvt.rzi.s32.f32 	%r3, %f5;
	mul.lo.s32 	%r19, %r3, %r1;
	setp.ge.s32 	%p2, %r19, %r2;
	@%p2 bra 	$L__BB2_10;
	add.s32 	%r16, %r19, %r3;
	min.s32 	%r5, %r16, %r2;
	setp.lt.s32 	%p3, %r3, 1;
	@%p3 bra 	$L__BB2_10;
	ld.global.u64 	%rd1, [prob+8];
$L__BB2_5:
	mul.wide.u32 	%rd4, %r19, 4;
	add.s64 	%rd2, %rd1, %rd4;
	ld.f32 	%f1, [%rd2];
	ld.shared.u32 	%r20, [_ZZ14find_min_max_yPfE10shared_max];
$L__BB2_6:
	mov.b32 	%f6, %r20;
	max.f32 	%f7, %f1, %f6;
	mov.b32 	%r17, %f7;
	atom.relaxed.shared.cas.b32 	%r9, [_ZZ14find_min_max_yPfE10shared_max], %r20, %r17;
	setp.ne.s32 	%p4, %r20, %r9;
	mov.u32 	%r20, %r9;
	@%p4 bra 	$L__BB2_6;
	ld.f32 	%f2, [%rd2];
	ld.shared.u32 	%r21, [_ZZ14find_min_max_yPfE10shared_min];
$L__BB2_8:
	mov.b32 	%f8, %r21;
	min.f32 	%f9, %f2, %f8;
	mov.b32 	%r18, %f9;
	atom.relaxed.shared.cas.b32 	%r12, [_ZZ14find_min_max_yPfE10shared_min], %r21, %r18;
	setp.ne.s32 	%p5, %r21, %r12;
	mov.u32 	%r21, %r12;
	@%p5 bra 	$L__BB2_8;
	add.s32 	%r19, %r19, 1;
	setp.lt.s32 	%p6, %r19, %r5;
	@%p6 bra 	$L__BB2_5;
$L__BB2_10:
	setp.ne.s32 	%p7, %r1, 0;
	bar.sync 	0;
	@%p7 bra 	$L__BB2_12;
	cvta.to.global.u64 	%rd5, %rd3;
	ld.shared.f32 	%f10, [_ZZ14find_min_max_yPfE10shared_min];
	st.global.f32 	[%rd5], %f10;
	ld.shared.f32 	%f11, [_ZZ14find_min_max_yPfE10shared_max];
	st.global.f32 	[%rd5+4], %f11;
$L__BB2_12:
	ret;

}
	// .globl	_Z13scale_problemPfS_S_iiiiffff
.visible .entry _Z13scale_problemPfS_S_iiiiffff(
	.param .u64 .ptr .align 1 _Z13scale_problemPfS_S_iiiiffff_param_0,
	.param .u64 .ptr .align 1 _Z13scale_problemPfS_S_iiiiffff_param_1,
	.param .u64 .ptr .align 1 _Z13scale_problemPfS_S_iiiiffff_param_2,
	.param .u32 _Z13scale_problemPfS_S_iiiiffff_param_3,
	.param .u32 _Z13scale_problemPfS_S_iiiiffff_param_4,
	.param .u32 _Z13scale_problemPfS_S_iiiiffff_param_5,
	.param .u32 _Z13scale_problemPfS_S_iiiiffff_param_6,
	.param .f32 _Z13scale_problemPfS_S_iiiiffff_param_7,
	.param .f32 _Z13scale_problemPfS_S_iiiiffff_param_8,
	.param .f32 _Z13scale_problemPfS_S_iiiiffff_param_9,
	.param .f32 _Z13scale_problemPfS_S_iiiiffff_param_10
)
{
	.reg .pred 	%p<39>;
	.reg .b32 	%r<90>;
	.reg .b32 	%f<50>;
	.reg .b64 	%rd<37>;

	ld.param.u64 	%rd14, [_Z13scale_problemPfS_S_iiiiffff_param_0];
	ld.param.u64 	%rd15, [_Z13scale_problemPfS_S_iiiiffff_param_1];
	ld.param.u64 	%rd13, [_Z13scale_problemPfS_S_iiiiffff_param_2];
	ld.param.u32 	%r43, [_Z13scale_problemPfS_S_iiiiffff_param_3];
	ld.param.u32 	%r44, [_Z13scale_problemPfS_S_iiiiffff_param_4];
	ld.param.u32 	%r45, [_Z13scale_problemPfS_S_iiiiffff_param_5];
	ld.param.u32 	%r46, [_Z13scale_problemPfS_S_iiiiffff_param_6];
	ld.param.f32 	%f18, [_Z13scale_problemPfS_S_iiiiffff_param_7];
	ld.param.f32 	%f19, [_Z13scale_problemPfS_S_iiiiffff_param_8];
	ld.param.f32 	%f20, [_Z13scale_problemPfS_S_iiiiffff_param_9];
	ld.param.f32 	%f21, [_Z13scale_problemPfS_S_iiiiffff_param_10];
	cvta.to.global.u64 	%rd1, %rd15;
	cvta.to.global.u64 	%rd2, %rd14;
	mov.u32 	%r1, %tid.x;
	sub.s32 	%r2, %r44, %r43;
	add.s32 	%r3, %r2, 1;
	cvt.rn.f32.s32 	%f22, %r3;
	mul.f32 	%f23, %f22, 0f3A800000;
	cvt.rpi.f32.f32 	%f24, %f23;
	cvt.rzi.s32.f32 	%r4, %f24;
	mul.lo.s32 	%r5, %r4, %r1;
	setp.gt.s32 	%p1, %r5, %r2;
	@%p1 bra 	$L__BB3_8;
	add.s32 	%r47, %r5, %r4;
	setp.gt.s32 	%p2, %r47, %r2;
	selp.b32 	%r6, %r3, %r47, %p2;
	setp.ge.s32 	%p3, %r5, %r6;
	@%p3 bra 	$L__BB3_8;
	sub.s32 	%r48, %r6, %r5;
	and.b32  	%r7, %r48, 3;
	setp.eq.s32 	%p4, %r7, 0;
	mov.u32 	%r82, %r5;
	@%p4 bra 	$L__BB3_5;
	shl.b32 	%r49, %r44, 2;
	shl.b32 	%r50, %r43, 2;
	sub.s32 	%r51, %r49, %r50;
	add.s32 	%r8, %r51, 4;
	shl.b32 	%r52, %r5, 2;
	mov.u32 	%r53, min_max;
	add.s32 	%r80, %r53, %r52;
	neg.s32 	%r79, %r7;
	mov.u32 	%r82, %r5;
$L__BB3_4:
	.pragma "nounroll";
	mul.wide.s32 	%rd16, %r82, 4;
	add.s64 	%rd17, %rd1, %rd16;
	add.s64 	%rd18, %rd2, %rd16;
	ld.global.f32 	%f25, [%rd18];
	st.shared.f32 	[%r80], %f25;
	ld.global.f32 	%f26, [%rd17];
	add.s32 	%r54, %r80, %r8;
	st.shared.f32 	[%r54], %f26;
	add.s32 	%r82, %r82, 1;
	add.s32 	%r80, %r80, 4;
	add.s32 	%r79, %r79, 1;
	setp.ne.s32 	%p5, %r79, 0;
	@%p5 bra 	$L__BB3_4;
$L__BB3_5:
	sub.s32 	%r55, %r5, %r6;
	setp.gt.u32 	%p6, %r55, -4;
	@%p6 bra 	$L__BB3_8;
	sub.s32 	%r84, %r82, %r6;
	add.s64 	%rd3, %rd2, 8;
	add.s64 	%rd4, %rd1, 8;
	shl.b32 	%r56, %r44, 2;
	shl.b32 	%r57, %r43, 2;
	sub.s32 	%r19, %r56, %r57;
	shl.b32 	%r58, %r82, 2;
	mov.u32 	%r59, min_max;
	add.s32 	%r60, %r58, %r59;
	add.s32 	%r83, %r60, 8;
$L__BB3_7:
	mul.wide.s32 	%rd19, %r82, 4;
	add.s64 	%rd20, %rd3, %rd19;
	add.s64 	%rd21, %rd4, %rd19;
	ld.global.f32 	%f27, [%rd20+-8];
	st.shared.f32 	[%r83+-8], %f27;
	ld.global.f32 	%f28, [%rd21+-8];
	add.s32 	%r61, %r83, %r19;
	st.shared.f32 	[%r61+-4], %f28;
	ld.global.f32 	%f29, [%rd20+-4];
	st.shared.f32 	[%r83+-4], %f29;
	ld.global.f32 	%f30, [%rd21+-4];
	st.shared.f32 	[%r61], %f30;
	ld.global.f32 	%f31, [%rd20];
	st.shared.f32 	[%r83], %f31;
	ld.global.f32 	%f32, [%rd21];
	st.shared.f32 	[%r61+4], %f32;
	ld.global.f32 	%f33, [%rd20+4];
	st.shared.f32 	[%r83+4], %f33;
	ld.global.f32 	%f34, [%rd21+4];
	st.shared.f32 	[%r61+8], %f34;
	add.s32 	%r82, %r82, 4;
	add.s32 	%r84, %r84, 4;
	add.s32 	%r83, %r83, 16;
	setp.ne.s32 	%p7, %r84, 0;
	@%p7 bra 	$L__BB3_7;
$L__BB3_8:
	bar.sync 	0;
	mov.u32 	%r27, %ctaid.x;
	mov.u32 	%r28, %ntid.x;
	mov.u32 	%r29, %nctaid.x;
	setp.lt.s32 	%p8, %r45, 1;
	@%p8 bra 	$L__BB3_32;
	sub.f32 	%f1, %f19, %f18;
	setp.eq.s32 	%p9, %r46, 0;
	@%p9 bra 	$L__BB3_23;
	cvta.to.global.u64 	%rd5, %rd13;
	sub.f32 	%f2, %f21, %f20;
	mov.b32 	%r88, 0;
	mov.u32 	%r67, min_max;
$L__BB3_11:
	mad.lo.s32 	%r63, %r88, %r29, %r27;
	mad.lo.s32 	%r38, %r63, %r28, %r1;
	ld.global.u32 	%r64, [prob];
	setp.ge.s32 	%p10, %r38, %r64;
	@%p10 bra 	$L__BB3_32;
	ld.global.u64 	%rd22, [prob+16];
	cvta.to.global.u64 	%rd23, %rd22;
	mul.wide.s32 	%rd24, %r38, 8;
	add.s64 	%rd25, %rd23, %rd24;
	ld.global.u64 	%rd26, [%rd25];
	cvta.to.global.u64 	%rd36, %rd26;
	ld.global.u32 	%r89, [%rd36];
	setp.eq.s32 	%p11, %r89, -1;
	@%p11 bra 	$L__BB3_18;
$L__BB3_13:
	mov.u64 	%rd10, %rd36;
	sub.s32 	%r65, %r89, %r43;
	ld.global.f32 	%f8, [%rd10+4];
	shl.b32 	%r66, %r65, 2;
	add.s32 	%r68, %r67, %r66;
	ld.shared.f32 	%f9, [%r68];
	shl.b32 	%r69, %r2, 2;
	add.s32 	%r70, %r68, %r69;
	ld.shared.f32 	%f10, [%r70+4];
	setp.eq.f32 	%p12, %f10, %f9;
	setp.eq.f32 	%p13, %f10, 0fFF7FFFFF;
	or.pred  	%p14, %p12, %p13;
	setp.eq.f32 	%p15, %f9, 0f7F7FFFFF;
	or.pred  	%p16, %p15, %p14;
	mov.f32 	%f48, %f8;
	@%p16 bra 	$L__BB3_17;
	setp.eq.f32 	%p17, %f8, %f9;
	mov.f32 	%f48, %f18;
	@%p17 bra 	$L__BB3_17;
	setp.eq.f32 	%p18, %f8, %f10;
	mov.f32 	%f48, %f19;
	@%p18 bra 	$L__BB3_17;
	sub.f32 	%f35, %f8, %f9;
	mul.f32 	%f36, %f1, %f35;
	sub.f32 	%f37, %f10, %f9;
	div.rn.f32 	%f38, %f36, %f37;
	add.f32 	%f48, %f18, %f38;
$L__BB3_17:
	st.global.f32 	[%rd10+4], %f48;
	add.s64 	%rd36, %rd10, 8;
	ld.global.u32 	%r89, [%rd10+8];
	setp.ne.s32 	%p19, %r89, -1;
	@%p19 bra 	$L__BB3_13;
$L__BB3_18:
	ld.global.u64 	%rd27, [prob+8];
	cvta.to.global.u64 	%rd28, %rd27;
	mul.wide.s32 	%rd29, %r38, 4;
	add.s64 	%rd12, %rd28, %rd29;
	ld.global.f32 	%f13, [%rd12];
	ld.global.f32 	%f14, [%rd5];
	ld.global.f32 	%f15, [%rd5+4];
	setp.eq.f32 	%p20, %f15, %f14;
	setp.eq.f32 	%p21, %f15, 0fFF7FFFFF;
	or.pred  	%p22, %p20, %p21;
	setp.eq.f32 	%p23, %f14, 0f7F7FFFFF;
	or.pred  	%p24, %p23, %p22;
	mov.f32 	%f49, %f13;
	@%p24 bra 	$L__BB3_22;
	setp.eq.f32 	%p25, %f13, %f14;
	mov.f32 	%f49, %f20;
	@%p25 bra 	$L__BB3_22;
	setp.eq.f32 	%p26, %f13, %f15;
	mov.f32 	%f49, %f21;
	@%p26 bra 	$L__BB3_22;
	sub.f32 	%f39, %f13, %f14;
	mul.f32 	%f40, %f2, %f39;
	sub.f32 	%f41, %f15, %f14;
	div.rn.f32 	%f42, %f40, %f41;
	add.f32 	%f49, %f20, %f42;
$L__BB3_22:
	st.global.f32 	[%rd12], %f49;
	add.s32 	%r88, %r88, 1;
	setp.ne.s32 	%p27, %r88, %r45;
	@%p27 bra 	$L__BB3_11;
	bra.uni 	$L__BB3_32;
$L__BB3_23:
	mov.b32 	%r86, 0;
	ld.global.u32 	%r30, [prob];
	mov.u32 	%r75, min_max;
$L__BB3_24:
	mad.lo.s32 	%r72, %r86, %r29, %r27;
	mad.lo.s32 	%r32, %r72, %r28, %r1;
	setp.ge.s32 	%p28, %r32, %r30;
	@%p28 bra 	$L__BB3_32;
	ld.global.u64 	%rd30, [prob+16];
	cvta.to.global.u64 	%rd31, %rd30;
	mul.wide.s32 	%rd32, %r32, 8;
	add.s64 	%rd33, %rd31, %rd32;
	ld.global.u64 	%rd34, [%rd33];
	cvta.to.global.u64 	%rd35, %rd34;
	ld.global.u32 	%r87, [%rd35];
	setp.eq.s32 	%p29, %r87, -1;
	@%p29 bra 	$L__BB3_31;
$L__BB3_26:
	mov.u64 	%rd7, %rd35;
	sub.s32 	%r73, %r87, %r43;
	ld.global.f32 	%f3, [%rd7+4];
	shl.b32 	%r74, %r73, 2;
	add.s32 	%r76, %r75, %r74;
	ld.shared.f32 	%f4, [%r76];
	shl.b32 	%r77, %r2, 2;
	add.s32 	%r78, %r76, %r77;
	ld.shared.f32 	%f5, [%r78+4];
	setp.eq.f32 	%p30, %f5, %f4;
	setp.eq.f32 	%p31, %f5, 0fFF7FFFFF;
	or.pred  	%p32, %p30, %p31;
	setp.eq.f32 	%p33, %f4, 0f7F7FFFFF;
	or.pred  	%p34, %p33, %p32;
	mov.f32 	%f47, %f3;
	@%p34 bra 	$L__BB3_30;
	setp.eq.f32 	%p35, %f3, %f4;
	mov.f32 	%f47, %f18;
	@%p35 bra 	$L__BB3_30;
	setp.eq.f32 	%p36, %f3, %f5;
	mov.f32 	%f47, %f19;
	@%p36 bra 	$L__BB3_30;
	sub.f32 	%f43, %f3, %f4;
	mul.f32 	%f44, %f1, %f43;
	sub.f32 	%f45, %f5, %f4;
	div.rn.f32 	%f46, %f44, %f45;
	add.f32 	%f47, %f18, %f46;
$L__BB3_30:
	st.global.f32 	[%rd7+4], %f47;
	add.s64 	%rd35, %rd7, 8;
	ld.global.u32 	%r87, [%rd7+8];
	setp.ne.s32 	%p37, %r87, -1;
	@%p37 bra 	$L__BB3_26;
$L__BB3_31:
	add.s32 	%r86, %r86, 1;
	setp.eq.s32 	%p38, %r86, %r45;
	@%p38 bra 	$L__BB3_32;
	bra.uni 	$L__BB3_24;
$L__BB3_32:
	ret;

}


// ===== COMPILED SASS (sm_100) =====

	.target	sm_100

	.elftype	@"ET_EXEC"


//--------------------- .note.nv.tkinfo           --------------------------
	.section	.note.nv.tkinfo,"",@"SHT_NOTE"
	.sectionflags	@"SHF_NOTE_NV_TKINFO"
	.tkinfo
        /*0018*/ 	.word	0x00000002
        /*0030*/ 	.string	""
        /*0030*/ 	.string	"ptxas"
        /*0030*/ 	.string	"Cuda compilation tools, release 13.0, V13.0.88"
        /*0030*/ 	.string	"Build cuda_13.0.r13.0/compiler.36424714_0"
        /*0030*/ 	.string	"-arch sm_100 -m 64 "



//--------------------- .note.nv.cuinfo           --------------------------
	.section	.note.nv.cuinfo,"",@"SHT_NOTE"
	.sectionflags	@"SHF_NOTE_NV_CUINFO"
        /*0018*/ 	.short	0x0002
        /*001a*/ 	.short	0x0064
        /*001c*/ 	.short	0x0082
	.zero		2


//--------------------- .nv.info                  --------------------------
	.section	.nv.info,"",@"SHT_CUDA_INFO"
	.align	4


	//----- nvinfo : EIATTR_REGCOUNT
	.align		4
        /*0000*/ 	.byte	0x04, 0x2f
        /*0002*/ 	.short	(.L_3 - .L_2)
	.align		4
.L_2:
        /*0004*/ 	.word	index@(_Z8find_minPfii)
        /*0008*/ 	.word	0x00000020


	//----- nvinfo : EIATTR_FRAME_SIZE
	.align		4
.L_3:
        /*000c*/ 	.byte	0x04, 0x11
        /*000e*/ 	.short	(.L_5 - .L_4)
	.align		4
.L_4:
        /*0010*/ 	.word	index@(_Z8find_minPfii)
        /*0014*/ 	.word	0x00000000


	//----- nvinfo : EIATTR_REGCOUNT
	.align		4
.L_5:
        /*0018*/ 	.byte	0x04, 0x2f
        /*001a*/ 	.short	(.L_7 - .L_6)
	.align		4
.L_6:
        /*001c*/ 	.word	index@(_Z8find_maxPfii)
        /*0020*/ 	.word	0x00000020


	//----- nvinfo : EIATTR_FRAME_SIZE
	.align		4
.L_7:
        /*0024*/ 	.byte	0x04, 0x11
        /*0026*/ 	.short	(.L_9 - .L_8)
	.align		4
.L_8:
        /*0028*/ 	.word	index@(_Z8find_maxPfii)
        /*002c*/ 	.word	0x00000000


	//----- nvinfo : EIATTR_REGCOUNT
	.align		4
.L_9:
        /*0030*/ 	.byte	0x04, 0x2f
        /*0032*/ 	.short	(.L_11 - .L_10)
	.align		4
.L_10:
        /*0034*/ 	.word	index@(_Z14find_min_max_yPf)
        /*0038*/ 	.word	0x00000010


	//----- nvinfo : EIATTR_FRAME_SIZE
	.align		4
.L_11:
        /*003c*/ 	.byte	0x04, 0x11
        /*003e*/ 	.short	(.L_13 - .L_12)
	.align		4
.L_12:
        /*0040*/ 	.word	index@(_Z14find_min_max_yPf)
        /*0044*/ 	.word	0x00000000


	//----- nvinfo : EIATTR_REGCOUNT
	.align		4
.L_13:
        /*0048*/ 	.byte	0x04, 0x2f
        /*004a*/ 	.short	(.L_15 - .L_14)
	.align		4
.L_14:
        /*004c*/ 	.word	index@(_Z13scale_problemPfS_S_iiiiffff)
        /*0050*/ 	.word	0x00000020


	//----- nvinfo : EIATTR_FRAME_SIZE
	.align		4
.L_15:
        /*0054*/ 	.byte	0x04, 0x11
        /*0056*/ 	.short	(.L_17 - .L_16)
	.align		4
.L_16:
        /*0058*/ 	.word	index@($__internal_0_$__cuda_sm3x_div_rn_noftz_f32_slowpath)
        /*005c*/ 	.word	0x00000000


	//----- nvinfo : EIATTR_FRAME_SIZE
	.align		4
.L_17:
        /*0060*/ 	.byte	0x04, 0x11
        /*0062*/ 	.short	(.L_19 - .L_18)
	.align		4
.L_18:
        /*0064*/ 	.word	index@(_Z13scale_problemPfS_S_iiiiffff)
        /*0068*/ 	.word	0x00000000


	//----- nvinfo : EIATTR_MIN_STACK_SIZE
	.align		4
.L_19:
        /*006c*/ 	.byte	0x04, 0x12
        /*006e*/ 	.short	(.L_21 - .L_20)
	.align		4
.L_20:
        /*0070*/ 	.word	index@(_Z13scale_problemPfS_S_iiiiffff)
        /*0074*/ 	.word	0x00000000


	//----- nvinfo : EIATTR_MIN_STACK_SIZE
	.align		4
.L_21:
        /*0078*/ 	.byte	0x04, 0x12
        /*007a*/ 	.short	(.L_23 - .L_22)
	.align		4
.L_22:
        /*007c*/ 	.word	index@(_Z14find_min_max_yPf)
        /*0080*/ 	.word	0x00000000


	//----- nvinfo : EIATTR_MIN_STACK_SIZE
	.align		4
.L_23:
        /*0084*/ 	.byte	0x04, 0x12
        /*0086*/ 	.short	(.L_25 - .L_24)
	.align		4
.L_24:
        /*0088*/ 	.word	index@(_Z8find_maxPfii)
        /*008c*/ 	.word	0x00000000


	//----- nvinfo : EIATTR_MIN_STACK_SIZE
	.align		4
.L_25:
        /*0090*/ 	.byte	0x04, 0x12
        /*0092*/ 	.short	(.L_27 - .L_26)
	.align		4
.L_26:
        /*0094*/ 	.word	index@(_Z8find_minPfii)
        /*0098*/ 	.word	0x00000000
.L_27:


//--------------------- .nv.compat                --------------------------
	.section	.nv.compat,"",@"SHT_CUDA_COMPAT_INFO"
	.align	4
        /*0000*/ 	.byte	0x02, 0x09, 0x00, 0x00, 0x02, 0x02, 0x01, 0x00, 0x02, 0x05, 0x05, 0x00, 0x03, 0x07, 0x01, 0x01
        /*0010*/ 	.byte	0x02, 0x03, 0x00, 0x00, 0x02, 0x06, 0x01, 0x00, 0x04, 0x0b, 0x08, 0x00, 0x01, 0x00, 0x00, 0x00
        /*0020*/ 	.byte	0x00, 0x00, 0x00, 0x00


//--------------------- .nv.info._Z13scale_problemPfS_S_iiiiffff --------------------------
	.section	.nv.info._Z13scale_problemPfS_S_iiiiffff,"",@"SHT_CUDA_INFO"
	.sectionflags	@""
	.align	4


	//----- nvinfo : EIATTR_CUDA_API_VERSION
	.align		4
        /*0000*/ 	.byte	0x04, 0x37
        /*0002*/ 	.short	(.L_29 - .L_28)
.L_28:
        /*0004*/ 	.word	0x00000082


	//----- nvinfo : EIATTR_KPARAM_INFO
	.align		4
.L_29:
        /*0008*/ 	.byte	0x04, 0x17
        /*000a*/ 	.short	(.L_31 - .L_30)
.L_30:
        /*000c*/ 	.word	0x00000000
        /*0010*/ 	.short	0x000a
        /*0012*/ 	.short	0x0034
        /*0014*/ 	.byte	0x00, 0xf0, 0x11, 0x00


	//----- nvinfo : EIATTR_KPARAM_INFO
	.align		4
.L_31:
        /*0018*/ 	.byte	0x04, 0x17
        /*001a*/ 	.short	(.L_33 - .L_32)
.L_32:
        /*001c*/ 	.word	0x00000000
        /*0020*/ 	.short	0x0009
        /*0022*/ 	.short	0x0030
        /*0024*/ 	.byte	0x00, 0xf0, 0x11, 0x00


	//----- nvinfo : EIATTR_KPARAM_INFO
	.align		4
.L_33:
        /*0028*/ 	.byte	0x04, 0x17
        /*002a*/ 	.short	(.L_35 - .L_34)
.L_34:
        /*002c*/ 	.word	0x00000000
        /*0030*/ 	.short	0x0008
        /*0032*/ 	.short	0x002c
        /*0034*/ 	.byte	0x00, 0xf0, 0x11, 0x00


	//----- nvinfo : EIATTR_KPARAM_INFO
	.align		4
.L_35:
        /*0038*/ 	.byte	0x04, 0x17
        /*003a*/ 	.short	(.L_37 - .L_36)
.L_36:
        /*003c*/ 	.word	0x00000000
        /*0040*/ 	.short	0x0007
        /*0042*/ 	.short	0x0028
        /*0044*/ 	.byte	0x00, 0xf0, 0x11, 0x00


	//----- nvinfo : EIATTR_KPARAM_INFO
	.align		4
.L_37:
        /*0048*/ 	.byte	0x04, 0x17
        /*004a*/ 	.short	(.L_39 - .L_38)
.L_38:
        /*004c*/ 	.word	0x00000000
        /*0050*/ 	.short	0x0006
        /*0052*/ 	.short	0x0024
        /*0054*/ 	.byte	0x00, 0xf0, 0x11, 0x00


	//----- nvinfo : EIATTR_KPARAM_INFO
	.align		4
.L_39:
        /*0058*/ 	.byte	0x04, 0x17
        /*005a*/ 	.short	(.L_41 - .L_40)
.L_40:
        /*005c*/ 	.word	0x00000000
        /*0060*/ 	.short	0x0005
        /*0062*/ 	.short	0x0020
        /*0064*/ 	.byte	0x00, 0xf0, 0x11, 0x00


	//----- nvinfo : EIATTR_KPARAM_INFO
	.align		4
.L_41:
        /*0068*/ 	.byte	0x04, 0x17
        /*006a*/ 	.short	(.L_43 - .L_42)
.L_42:
        /*006c*/ 	.word	0x00000000
        /*0070*/ 	.short	0x0004
        /*0072*/ 	.short	0x001c
        /*0074*/ 	.byte	0x00, 0xf0, 0x11, 0x00


	//----- nvinfo : EIATTR_KPARAM_INFO
	.align		4
.L_43:
        /*0078*/ 	.byte	0x04, 0x17
        /*007a*/ 	.short	(.L_45 - .L_44)
.L_44:
        /*007c*/ 	.word	0x00000000
        /*0080*/ 	.short	0x0003
        /*0082*/ 	.short	0x0018
        /*0084*/ 	.byte	0x00, 0xf0, 0x11, 0x00


	//----- nvinfo : EIATTR_KPARAM_INFO
	.align		4
.L_45:
        /*0088*/ 	.byte	0x04, 0x17
        /*008a*/ 	.short	(.L_47 - .L_46)
.L_46:
        /*008c*/ 	.word	0x00000000
        /*0090*/ 	.short	0x0002
        /*0092*/ 	.short	0x0010
        /*0094*/ 	.byte	0x00, 0xf5, 0x21, 0x00


	//----- nvinfo : EIATTR_KPARAM_INFO
	.align		4
.L_47:
        /*0098*/ 	.byte	0x04, 0x17
        /*009a*/ 	.short	(.L_49 - .L_48)
.L_48:
        /*009c*/ 	.word	0x00000000
        /*00a0*/ 	.short	0x0001
        /*00a2*/ 	.short	0x0008
        /*00a4*/ 	.byte	0x00, 0xf5, 0x21, 0x00


	//----- nvinfo : EIATTR_KPARAM_INFO
	.align		4
.L_49:
        /*00a8*/ 	.byte	0x04, 0x17
        /*00aa*/ 	.short	(.L_51 - .L_50)
.L_50:
        /*00ac*/ 	.word	0x00000000
        /*00b0*/ 	.short	0x0000
        /*00b2*/ 	.short	0x0000
        /*00b4*/ 	.byte	0x00, 0xf5, 0x21, 0x00


	//----- nvinfo : EIATTR_SPARSE_MMA_MASK
	.align		4
.L_51:
        /*00b8*/ 	.byte	0x03, 0x50
        /*00ba*/ 	.short	0x0000


	//----- nvinfo : EIATTR_MAXREG_COUNT
	.align		4
        /*00bc*/ 	.byte	0x03, 0x1b
        /*00be*/ 	.short	0x00ff


	//----- nvinfo : EIATTR_NUM_BARRIERS
	.align		4
        /*00c0*/ 	.byte	0x02, 0x4c
        /*00c2*/ 	.byte	0x01
	.zero		1


	//----- nvinfo : EIATTR_MERCURY_ISA_VERSION
	.align		4
        /*00c4*/ 	.byte	0x03, 0x5f
        /*00c6*/ 	.short	0x0101


	//----- nvinfo : EIATTR_VRC_CTA_INIT_COUNT
	.align		4
        /*00c8*/ 	.byte	0x02, 0x4a
	.zero		1
	.zero		1


	//----- nvinfo : EIATTR_EXIT_INSTR_OFFSETS
	.align		4
        /*00cc*/ 	.byte	0x04, 0x1c
        /*00ce*/ 	.short	(.L_53 - .L_52)


	//   ....[0]....
.L_52:
        /*00d0*/ 	.word	0x00000ea0


	//   ....[1]....
        /*00d4*/ 	.word	0x00001010


	//   ....[2]....
        /*00d8*/ 	.word	0x00001650


	//   ....[3]....
        /*00dc*/ 	.word	0x000016d0


	//   ....[4]....
        /*00e0*/ 	.word	0x00001ae0


	//   ....[5]....
        /*00e4*/ 	.word	0x00001b30


	//----- nvinfo : EIATTR_CRS_STACK_SIZE
	.align		4
.L_53:
        /*00e8*/ 	.byte	0x04, 0x1e
        /*00ea*/ 	.short	(.L_55 - .L_54)
.L_54:
        /*00ec*/ 	.word	0x00000000


	//----- nvinfo : EIATTR_CBANK_PARAM_SIZE
	.align		4
.L_55:
        /*00f0*/ 	.byte	0x03, 0x19
        /*00f2*/ 	.short	0x0038


	//----- nvinfo : EIATTR_PARAM_CBANK
	.align		4
        /*00f4*/ 	.byte	0x04, 0x0a
        /*00f6*/ 	.short	(.L_57 - .L_56)
	.align		4
.L_56:
        /*00f8*/ 	.word	index@(.nv.constant0._Z13scale_problemPfS_S_iiiiffff)
        /*00fc*/ 	.short	0x0380
        /*00fe*/ 	.short	0x0038


	//----- nvinfo : EIATTR_SW_WAR
	.align		4
.L_57:
        /*0100*/ 	.byte	0x04, 0x36
        /*0102*/ 	.short	(.L_59 - .L_58)
.L_58:
        /*0104*/ 	.word	0x00000008
.L_59:


//--------------------- .nv.info._Z14find_min_max_yPf --------------------------
	.section	.nv.info._Z14find_min_max_yPf,"",@"SHT_CUDA_INFO"
	.sectionflags	@""
	.align	4


	//----- nvinfo : EIATTR_CUDA_API_VERSION
	.align		4
        /*0000*/ 	.byte	0x04, 0x37
        /*0002*/ 	.short	(.L_61 - .L_60)
.L_60:
        /*0004*/ 	.word	0x00000082


	//----- nvinfo : EIATTR_KPARAM_INFO
	.align		4
.L_61:
        /*0008*/ 	.byte	0x04, 0x17
        /*000a*/ 	.short	(.L_63 - .L_62)
.L_62:
        /*000c*/ 	.word	0x00000000
        /*0010*/ 	.short	0x0000
        /*0012*/ 	.short	0x0000
        /*0014*/ 	.byte	0x00, 0xf5, 0x21, 0x00


	//----- nvinfo : EIATTR_SPARSE_MMA_MASK
	.align		4
.L_63:
        /*0018*/ 	.byte	0x03, 0x50
        /*001a*/ 	.short	0x0000


	//----- nvinfo : EIATTR_MAXREG_COUNT
	.align		4
        /*001c*/ 	.byte	0x03, 0x1b
        /*001e*/ 	.short	0x00ff


	//----- nvinfo : EIATTR_NUM_BARRIERS
	.align		4
        /*0020*/ 	.byte	0x02, 0x4c
        /*0022*/ 	.byte	0x01
	.zero		1


	//----- nvinfo : EIATTR_MERCURY_ISA_VERSION
	.align		4
        /*0024*/ 	.byte	0x03, 0x5f
        /*0026*/ 	.short	0x0101


	//----- nvinfo : EIATTR_VRC_CTA_INIT_COUNT
	.align		4
        /*0028*/ 	.byte	0x02, 0x4a
	.zero		1
	.zero		1


	//----- nvinfo : EIATTR_EXIT_INSTR_OFFSETS
	.align		4
        /*002c*/ 	.byte	0x04, 0x1c
        /*002e*/ 	.short	(.L_65 - .L_64)


	//   ....[0]....
.L_64:
        /*0030*/ 	.word	0x00000370


	//   ....[1]....
        /*0034*/ 	.word	0x000003f0


	//----- nvinfo : EIATTR_CRS_STACK_SIZE
	.align		4
.L_65:
        /*0038*/ 	.byte	0x04, 0x1e
        /*003a*/ 	.short	(.L_67 - .L_66)
.L_66:
        /*003c*/ 	.word	0x00000000


	//----- nvinfo : EIATTR_CBANK_PARAM_SIZE
	.align		4
.L_67:
        /*0040*/ 	.byte	0x03, 0x19
        /*0042*/ 	.short	0x0008


	//----- nvinfo : EIATTR_PARAM_CBANK
	.align		4
        /*0044*/ 	.byte	0x04, 0x0a
        /*0046*/ 	.short	(.L_69 - .L_68)
	.align		4
.L_68:
        /*0048*/ 	.word	index@(.nv.constant0._Z14find_min_max_yPf)
        /*004c*/ 	.short	0x0380
        /*004e*/ 	.short	0x0008


	//----- nvinfo : EIATTR_SW_WAR
	.align		4
.L_69:
        /*0050*/ 	.byte	0x04, 0x36
        /*0052*/ 	.short	(.L_71 - .L_70)
.L_70:
        /*0054*/ 	.word	0x00000008
.L_71:


//--------------------- .nv.info._Z8find_maxPfii  --------------------------
	.section	.nv.info._Z8find_maxPfii,"",@"SHT_CUDA_INFO"
	.sectionflags	@""
	.align	4


	//----- nvinfo : EIATTR_CUDA_API_VERSION
	.align		4
        /*0000*/ 	.byte	0x04, 0x37
        /*0002*/ 	.short	(.L_73 - .L_72)
.L_72:
        /*0004*/ 	.word	0x00000082


	//----- nvinfo : EIATTR_KPARAM_INFO
	.align		4
.L_73:
        /*0008*/ 	.byte	0x04, 0x17
        /*000a*/ 	.short	(.L_75 - .L_74)
.L_74:
        /*000c*/ 	.word	0x00000000
        /*0010*/ 	.short	0x0002
        /*0012*/ 	.short	0x000c
        /*0014*/ 	.byte	0x00, 0xf0, 0x11, 0x00


	//----- nvinfo : EIATTR_KPARAM_INFO
	.align		4
.L_75:
        /*0018*/ 	.byte	0x04, 0x17
        /*001a*/ 	.short	(.L_77 - .L_76)
.L_76:
        /*001c*/ 	.word	0x00000000
        /*0020*/ 	.short	0x0001
        /*0022*/ 	.short	0x0008
        /*0024*/ 	.byte	0x00, 0xf0, 0x11, 0x00


	//----- nvinfo : EIATTR_KPARAM_INFO
	.align		4
.L_77:
        /*0028*/ 	.byte	0x04, 0x17
        /*002a*/ 	.short	(.L_79 - .L_78)
.L_78:
        /*002c*/ 	.word	0x00000000
        /*0030*/ 	.short	0x0000
        /*0032*/ 	.short	0x0000
        /*0034*/ 	.byte	0x00, 0xf5, 0x21, 0x00


	//----- nvinfo : EIATTR_SPARSE_MMA_MASK
	.align		4
.L_79:
        /*0038*/ 	.byte	0x03, 0x50
        /*003a*/ 	.short	0x0000


	//----- nvinfo : EIATTR_MAXREG_COUNT
	.align		4
        /*003c*/ 	.byte	0x03, 0x1b
        /*003e*/ 	.short	0x00ff


	//----- nvinfo : EIATTR_NUM_BARRIERS
	.align		4
        /*0040*/ 	.byte	0x02, 0x4c
        /*0042*/ 	.byte	0x01
	.zero		1


	//----- nvinfo : EIATTR_MERCURY_ISA_VERSION
	.align		4
        /*0044*/ 	.byte	0x03, 0x5f
        /*0046*/ 	.short	0x0101


	//----- nvinfo : EIATTR_VRC_CTA_INIT_COUNT
	.align		4
        /*0048*/ 	.byte	0x02, 0x4a
	.zero		1
	.zero		1


	//----- nvinfo : EIATTR_EXIT_INSTR_OFFSETS
	.align		4
        /*004c*/ 	.byte	0x04, 0x1c
        /*004e*/ 	.short	(.L_81 - .L_80)


	//   ....[0]....
.L_80:
        /*0050*/ 	.word	0x00000990


	//   ....[1]....
        /*0054*/ 	.word	0x000009e0


	//   ....[2]....
        /*0058*/ 	.word	0x00000b40


	//   ....[3]....
        /*005c*/ 	.word	0x00001130


	//   ....[4]....
        /*0060*/ 	.word	0x00001230


	//----- nvinfo : EIATTR_CRS_STACK_SIZE
	.align		4
.L_81:
        /*0064*/ 	.byte	0x04, 0x1e
        /*0066*/ 	.short	(.L_83 - .L_82)
.L_82:
        /*0068*/ 	.word	0x00000000


	//----- nvinfo : EIATTR_CBANK_PARAM_SIZE
	.align		4
.L_83:
        /*006c*/ 	.byte	0x03, 0x19
        /*006e*/ 	.short	0x0010


	//----- nvinfo : EIATTR_PARAM_CBANK
	.align		4
        /*0070*/ 	.byte	0x04, 0x0a
        /*0072*/ 	.short	(.L_85 - .L_84)
	.align		4
.L_84:
        /*0074*/ 	.word	index@(.nv.constant0._Z8find_maxPfii)
        /*0078*/ 	.short	0x0380
        /*007a*/ 	.short	0x0010


	//----- nvinfo : EIATTR_SW_WAR
	.align		4
.L_85:
        /*007c*/ 	.byte	0x04, 0x36
        /*007e*/ 	.short	(.L_87 - .L_86)
.L_86:
        /*0080*/ 	.word	0x00000008
.L_87:


//--------------------- .nv.info._Z8find_minPfii  --------------------------
	.section	.nv.info._Z8find_minPfii,"",@"SHT_CUDA_INFO"
	.sectionflags	@""
	.align	4


	//----- nvinfo : EIATTR_CUDA_API_VERSION
	.align		4
        /*0000*/ 	.byte	0x04, 0x37
        /*0002*/ 	.short	(.L_89 - .L_88)
.L_88:
        /*0004*/ 	.word	0x00000082


	//----- nvinfo : EIATTR_KPARAM_INFO
	.align		4
.L_89:
        /*0008*/ 	.byte	0x04, 0x17
        /*000a*/ 	.short	(.L_91 - .L_90)
.L_90:
        /*000c*/ 	.word	0x00000000
        /*0010*/ 	.short	0x0002
        /*0012*/ 	.short	0x000c
        /*0014*/ 	.byte	0x00, 0xf0, 0x11, 0x00


	//----- nvinfo : EIATTR_KPARAM_INFO
	.align		4
.L_91:
        /*0018*/ 	.byte	0x04, 0x17
        /*001a*/ 	.short	(.L_93 - .L_92)
.L_92:
        /*001c*/ 	.word	0x00000000
        /*0020*/ 	.short	0x0001
        /*0022*/ 	.short	0x0008
        /*0024*/ 	.byte	0x00, 0xf0, 0x11, 0x00


	//----- nvinfo : EIATTR_KPARAM_INFO
	.align		4
.L_93:
        /*0028*/ 	.byte	0x04, 0x17
        /*002a*/ 	.short	(.L_95 - .L_94)
.L_94:
        /*002c*/ 	.word	0x00000000
        /*0030*/ 	.short	0x0000
        /*0032*/ 	.short	0x0000
        /*0034*/ 	.byte	0x00, 0xf5, 0x21, 0x00


	//----- nvinfo : EIATTR_SPARSE_MMA_MASK
	.align		4
.L_95:
        /*0038*/ 	.byte	0x03, 0x50
        /*003a*/ 	.short	0x0000


	//----- nvinfo : EIATTR_MAXREG_COUNT
	.align		4
        /*003c*/ 	.byte	0x03, 0x1b
        /*003e*/ 	.short	0x00ff


	//----- nvinfo : EIATTR_NUM_BARRIERS
	.align		4
        /*0040*/ 	.byte	0x02, 0x4c
        /*0042*/ 	.byte	0x01
	.zero		1


	//----- nvinfo : EIATTR_MERCURY_ISA_VERSION
	.align		4
        /*0044*/ 	.byte	0x03, 0x5f
        /*0046*/ 	.short	0x0101


	//----- nvinfo : EIATTR_VRC_CTA_INIT_COUNT
	.align		4
        /*0048*/ 	.byte	0x02, 0x4a
	.zero		1
	.zero		1


	//----- nvinfo : EIATTR_EXIT_INSTR_OFFSETS
	.align		4
        /*004c*/ 	.byte	0x04, 0x1c
        /*004e*/ 	.short	(.L_97 - .L_96)


	//   ....[0]....
.L_96:
        /*0050*/ 	.word	0x00000990


	//   ....[1]....
        /*0054*/ 	.word	0x000009e0


	//   ....[2]....
        /*0058*/ 	.word	0x00000b40


	//   ....[3]....
        /*005c*/ 	.word	0x00001130


	//   ....[4]....
        /*0060*/ 	.word	0x00001230


	//----- nvinfo : EIATTR_CRS_STACK_SIZE
	.align		4
.L_97:
        /*0064*/ 	.byte	0x04, 0x1e
        /*0066*/ 	.short	(.L_99 - .L_98)
.L_98:
        /*0068*/ 	.word	0x00000000


	//----- nvinfo : EIATTR_CBANK_PARAM_SIZE
	.align		4
.L_99:
        /*006c*/ 	.byte	0x03, 0x19
        /*006e*/ 	.short	0x0010


	//----- nvinfo : EIATTR_PARAM_CBANK
	.align		4
        /*0070*/ 	.byte	0x04, 0x0a
        /*0072*/ 	.short	(.L_101 - .L_100)
	.align		4
.L_100:
        /*0074*/ 	.word	index@(.nv.constant0._Z8find_minPfii)
        /*0078*/ 	.short	0x0380
        /*007a*/ 	.short	0x0010


	//----- nvinfo : EIATTR_SW_WAR
	.align		4
.L_101:
        /*007c*/ 	.byte	0x04, 0x36
        /*007e*/ 	.short	(.L_103 - .L_102)
.L_102:
        /*0080*/ 	.word	0x00000008
.L_103:


//--------------------- .nv.callgraph             --------------------------
	.section	.nv.callgraph,"",@"SHT_CUDA_CALLGRAPH"
	.align	4
	.sectionentsize	8
	.align		4
        /*0000*/ 	.word	0x00000000
	.align		4
        /*0004*/ 	.word	0xffffffff
	.align		4
        /*0008*/ 	.word	0x00000000
	.align		4
        /*000c*/ 	.word	0xfffffffe
	.align		4
        /*0010*/ 	.word	0x00000000
	.align		4
        /*0014*/ 	.word	0xfffffffd
	.align		4
        /*0018*/ 	.word	0x00000000
	.align		4
        /*001c*/ 	.word	0xfffffffc


//--------------------- .nv.constant4             --------------------------
	.section	.nv.constant4,"a",@progbits
	.align	8
	.align		8
.nv.constant4:
        /*0000*/ 	.dword	prob
	.align		8
        /*0008*/ 	.dword	x_space


//--------------------- .text._Z13scale_problemPfS_S_iiiiffff --------------------------
	.section	.text._Z13scale_problemPfS_S_iiiiffff,"ax",@progbits
	.align	128
        .global         _Z13scale_problemPfS_S_iiiiffff
        .type           _Z13scale_problemPfS_S_iiiiffff,@function
        .size           _Z13scale_problemPfS_S_iiiiffff,(.L_x_108 - _Z13scale_problemPfS_S_iiiiffff)
        .other          _Z13scale_problemPfS_S_iiiiffff,@"STO_CUDA_ENTRY STV_DEFAULT"
_Z13scale_problemPfS_S_iiiiffff:
.text._Z13scale_problemPfS_S_iiiiffff:
[----:B------:R-:W-:Y:S08]  /*0000*/  LDC R1, c[0x0][0x37c] ;  /* 0x0000df00ff017b82 */ /* 0x000ff00000000800 */
[----:B------:R-:W0:Y:S01]  /*0010*/  LDC.64 R6, c[0x0][0x398] ;  /* 0x0000e600ff067b82 */ /* 0x000e220000000a00 */
[----:B------:R-:W1:Y:S01]  /*0020*/  S2R R0, SR_TID.X ;  /* 0x0000000000007919 */ /* 0x000e620000002100 */
[----:B------:R-:W2:Y:S01]  /*0030*/  LDCU.64 UR10, c[0x0][0x358] ;  /* 0x00006b00ff0a77ac */ /* 0x000ea20008000a00 */
[----:B------:R-:W-:Y:S01]  /*0040*/  BSSY.RECONVERGENT B0, `(.L_x_0) ;  /* 0x00000e1000007945 */ /* 0x000fe20003800200 */
[----:B0-----:R-:W-:-:S04]  /*0050*/  IMAD.IADD R2, R7, 0x1, -R6 ;  /* 0x0000000107027824 */ /* 0x001fc800078e0a06 */
[----:B------:R-:W-:-:S05]  /*0060*/  VIADD R3, R2, 0x1 ;  /* 0x0000000102037836 */ /* 0x000fca0000000000 */
[----:B------:R-:W-:-:S05]  /*0070*/  I2FP.F32.S32 R4, R3 ;  /* 0x0000000300047245 */ /* 0x000fca0000201400 */
[----:B------:R-:W-:-:S04]  /*0080*/  FMUL R4, R4, 0.0009765625 ;  /* 0x3a80000004047820 */ /* 0x000fc80000400000 */
[----:B------:R-:W1:Y:S02]  /*0090*/  F2I.CEIL.NTZ R5, R4 ;  /* 0x0000000400057305 */ /* 0x000e64000020b100 */
[----:B-1----:R-:W-:-:S05]  /*00a0*/  IMAD R4, R5, R0, RZ ;  /* 0x0000000005047224 */ /* 0x002fca00078e02ff */
[----:B------:R-:W-:-:S13]  /*00b0*/  ISETP.GT.AND P0, PT, R4, R2, PT ;  /* 0x000000020400720c */ /* 0x000fda0003f04270 */
[----:B--2---:R-:W-:Y:S05]  /*00c0*/  @P0 BRA `(.L_x_1) ;  /* 0x0000000c00600947 */ /* 0x004fea0003800000 */
[----:B------:R-:W-:-:S04]  /*00d0*/  IADD3 R5, PT, PT, R5, R4, RZ ;  /* 0x0000000405057210 */ /* 0x000fc80007ffe0ff */
[----:B------:R-:W-:-:S04]  /*00e0*/  ISETP.GT.AND P0, PT, R5, R2, PT ;  /* 0x000000020500720c */ /* 0x000fc80003f04270 */
[----:B------:R-:W-:-:S04]  /*00f0*/  SEL R5, R3, R5, P0 ;  /* 0x0000000503057207 */ /* 0x000fc80000000000 */
[----:B------:R-:W-:-:S13]  /*0100*/  ISETP.GE.AND P0, PT, R4, R5, PT ;  /* 0x000000050400720c */ /* 0x000fda0003f06270 */
[----:B------:R-:W-:Y:S05]  /*0110*/  @P0 BRA `(.L_x_1) ;  /* 0x0000000c004c0947 */ /* 0x000fea0003800000 */
[----:B------:R-:W-:Y:S01]  /*0120*/  IMAD.IADD R3, R5, 0x1, -R4 ;  /* 0x0000000105037824 */ /* 0x000fe200078e0a04 */
[----:B------:R-:W-:Y:S01]  /*0130*/  BSSY.RECONVERGENT B1, `(.L_x_2) ;  /* 0x000001a000017945 */ /* 0x000fe20003800200 */
[----:B------:R-:W-:Y:S01]  /*0140*/  IMAD.IADD R8, R4, 0x1, -R5 ;  /* 0x0000000104087824 */ /* 0x000fe200078e0a05 */
[----:B------:R-:W-:Y:S02]  /*0150*/  SHF.L.U32 R6, R6, 0x2, RZ ;  /* 0x0000000206067819 */ /* 0x000fe400000006ff */
[----:B------:R-:W-:Y:S02]  /*0160*/  LOP3.LUT P0, R3, R3, 0x3, RZ, 0xc0, !PT ;  /* 0x0000000303037812 */ /* 0x000fe4000780c0ff */
[----:B------:R-:W-:-:S11]  /*0170*/  ISETP.GT.U32.AND P1, PT, R8, -0x4, PT ;  /* 0xfffffffc0800780c */ /* 0x000fd60003f24070 */
[----:B------:R-:W-:Y:S05]  /*0180*/  @!P0 BRA `(.L_x_3) ;  /* 0x0000000000508947 */ /* 0x000fea0003800000 */
[----:B------:R-:W0:Y:S01]  /*0190*/  S2UR UR5, SR_CgaCtaId ;  /* 0x00000000000579c3 */ /* 0x000e220000008800 */
[----:B------:R-:W-:Y:S01]  /*01a0*/  UMOV UR4, 0x400 ;  /* 0x0000040000047882 */ /* 0x000fe20000000000 */
[----:B------:R-:W-:Y:S02]  /*01b0*/  IMAD.MOV R17, RZ, RZ, -R3 ;  /* 0x000000ffff117224 */ /* 0x000fe400078e0a03 */
[----:B------:R-:W-:-:S04]  /*01c0*/  IMAD R3, R7, 0x4, -R6 ;  /* 0x0000000407037824 */ /* 0x000fc800078e0a06 */
[----:B------:R-:W1:Y:S08]  /*01d0*/  LDC.64 R10, c[0x0][0x380] ;  /* 0x0000e000ff0a7b82 */ /* 0x000e700000000a00 */
[----:B------:R-:W2:Y:S01]  /*01e0*/  LDC.64 R8, c[0x0][0x388] ;  /* 0x0000e200ff087b82 */ /* 0x000ea20000000a00 */
[----:B0-----:R-:W-:-:S06]  /*01f0*/  ULEA UR4, UR5, UR4, 0x18 ;  /* 0x0000000405047291 */ /* 0x001fcc000f8ec0ff */
[----:B------:R-:W-:-:S07]  /*0200*/  LEA R16, R4, UR4, 0x2 ;  /* 0x0000000404107c11 */ /* 0x000fce000f8e10ff */
.L_x_4:
[----:B-1----:R-:W-:-:S04]  /*0210*/  IMAD.WIDE R14, R4, 0x4, R10 ;  /* 0x00000004040e7825 */ /* 0x002fc800078e020a */
[C---:B--23--:R-:W-:Y:S02]  /*0220*/  IMAD.WIDE R12, R4.reuse, 0x4, R8 ;  /* 0x00000004040c7825 */ /* 0x04cfe400078e0208 */
[----:B------:R-:W2:Y:S04]  /*0230*/  LDG.E R15, desc[UR10][R14.64] ;  /* 0x0000000a0e0f7981 */ /* 0x000ea8000c1e1900 */
[----:B------:R-:W3:Y:S01]  /*0240*/  LDG.E R12, desc[UR10][R12.64] ;  /* 0x0000000a0c0c7981 */ /* 0x000ee2000c1e1900 */
[----:B------:R-:W-:Y:S01]  /*0250*/  IADD3 R19, PT, PT, R3, R16, RZ ;  /* 0x0000001003137210 */ /* 0x000fe20007ffe0ff */
[----:B------:R-:W-:Y:S02]  /*0260*/  VIADD R17, R17, 0x1 ;  /* 0x0000000111117836 */ /* 0x000fe40000000000 */
[----:B------:R-:W-:-:S03]  /*0270*/  VIADD R4, R4, 0x1 ;  /* 0x0000000104047836 */ /* 0x000fc60000000000 */
[----:B------:R-:W-:Y:S01]  /*0280*/  ISETP.NE.AND P0, PT, R17, RZ, PT ;  /* 0x000000ff1100720c */ /* 0x000fe20003f05270 */
[----:B--2---:R0:W-:Y:S04]  /*0290*/  STS [R16], R15 ;  /* 0x0000000f10007388 */ /* 0x0041e80000000800 */
[----:B---3--:R3:W-:Y:S01]  /*02a0*/  STS [R19+0x4], R12 ;  /* 0x0000040c13007388 */ /* 0x0087e20000000800 */
[----:B0-----:R-:W-:-:S07]  /*02b0*/  IADD3 R16, PT, PT, R16, 0x4, RZ ;  /* 0x0000000410107810 */ /* 0x001fce0007ffe0ff */
[----:B------:R-:W-:Y:S05]  /*02c0*/  @P0 BRA `(.L_x_4) ;  /* 0xfffffffc00d00947 */ /* 0x000fea000383ffff */
.L_x_3:
[----:B------:R-:W-:Y:S05]  /*02d0*/  BSYNC.RECONVERGENT B1 ;  /* 0x0000000000017941 */ /* 0x000fea0003800200 */
.L_x_2:
[----:B------:R-:W-:Y:S05]  /*02e0*/  @P1 BRA `(.L_x_1) ;  /* 0x0000000800d81947 */ /* 0x000fea0003800000 */
[----:B------:R-:W0:Y:S01]  /*02f0*/  S2UR UR9, SR_CgaCtaId ;  /* 0x00000000000979c3 */ /* 0x000e220000008800 */
[----:B------:R-:W1:Y:S01]  /*0300*/  LDCU.128 UR4, c[0x0][0x380] ;  /* 0x00007000ff0477ac */ /* 0x000e620008000c00 */
[----:B------:R-:W-:Y:S01]  /*0310*/  IMAD.IADD R5, R4, 0x1, -R5 ;  /* 0x0000000104057824 */ /* 0x000fe200078e0a05 */
[----:B------:R-:W-:Y:S01]  /*0320*/  BSSY.RELIABLE B1, `(.L_x_5) ;  /* 0x000009a000017945 */ /* 0x000fe20003800100 */
[----:B------:R-:W-:Y:S01]  /*0330*/  LEA R6, R7, -R6, 0x2 ;  /* 0x8000000607067211 */ /* 0x000fe200078e10ff */
[----:B------:R-:W-:Y:S02]  /*0340*/  UMOV UR8, 0x400 ;  /* 0x0000040000087882 */ /* 0x000fe40000000000 */
[----:B------:R-:W-:Y:S01]  /*0350*/  ISETP.GE.AND P0, PT, R5, RZ, PT ;  /* 0x000000ff0500720c */ /* 0x000fe20003f06270 */
[----:B-1----:R-:W-:Y:S02]  /*0360*/  UIADD3 UR4, UP0, UPT, UR4, 0x8, URZ ;  /* 0x0000000804047890 */ /* 0x002fe4000ff1e0ff */
[----:B------:R-:W-:-:S02]  /*0370*/  UIADD3 UR6, UP1, UPT, UR6, 0x8, URZ ;  /* 0x0000000806067890 */ /* 0x000fc4000ff3e0ff */
[----:B------:R-:W-:Y:S02]  /*0380*/  UIADD3.X UR5, UPT, UPT, URZ, UR5, URZ, UP0, !UPT ;  /* 0x00000005ff057290 */ /* 0x000fe400087fe4ff */
[----:B0-----:R-:W-:Y:S01]  /*0390*/  ULEA UR8, UR9, UR8, 0x18 ;  /* 0x0000000809087291 */ /* 0x001fe2000f8ec0ff */
[----:B------:R-:W-:Y:S01]  /*03a0*/  IMAD.U32 R14, RZ, RZ, UR4 ;  /* 0x00000004ff0e7e24 */ /* 0x000fe2000f8e00ff */
[----:B------:R-:W-:Y:S01]  /*03b0*/  UIADD3.X UR7, UPT, UPT, URZ, UR7, URZ, UP1, !UPT ;  /* 0x00000007ff077290 */ /* 0x000fe20008ffe4ff */
[----:B------:R-:W-:Y:S01]  /*03c0*/  MOV R16, UR6 ;  /* 0x0000000600107c02 */ /* 0x000fe20008000f00 */
[----:B------:R-:W-:Y:S02]  /*03d0*/  IMAD.U32 R15, RZ, RZ, UR5 ;  /* 0x00000005ff0f7e24 */ /* 0x000fe4000f8e00ff */
[----:B------:R-:W-:Y:S02]  /*03e0*/  LEA R3, R4, UR8, 0x2 ;  /* 0x0000000804037c11 */ /* 0x000fe4000f8e10ff */
[----:B------:R-:W-:-:S03]  /*03f0*/  IMAD.U32 R17, RZ, RZ, UR7 ;  /* 0x00000007ff117e24 */ /* 0x000fc6000f8e00ff */
[----:B------:R-:W-:Y:S01]  /*0400*/  VIADD R3, R3, 0x8 ;  /* 0x0000000803037836 */ /* 0x000fe20000000000 */
[----:B------:R-:W-:Y:S06]  /*0410*/  @P0 BRA `(.L_x_6) ;  /* 0x0000000800280947 */ /* 0x000fec0003800000 */
[----:B------:R-:W-:Y:S01]  /*0420*/  IMAD.MOV R7, RZ, RZ, -R5 ;  /* 0x000000ffff077224 */ /* 0x000fe200078e0a05 */
[----:B------:R-:W-:Y:S01]  /*0430*/  BSSY.RECONVERGENT B2, `(.L_x_7) ;  /* 0x0000056000027945 */ /* 0x000fe20003800200 */
[----:B------:R-:W-:-:S03]  /*0440*/  PLOP3.LUT P0, PT, PT, PT, PT, 0x80, 0x8 ;  /* 0x000000000008781c */ /* 0x000fc60003f0f070 */
[----:B------:R-:W-:-:S13]  /*0450*/  ISETP.GT.AND P1, PT, R7, 0xc, PT ;  /* 0x0000000c0700780c */ /* 0x000fda0003f24270 */
[----:B------:R-:W-:Y:S05]  /*0460*/  @!P1 BRA `(.L_x_8) ;  /* 0x0000000400489947 */ /* 0x000fea0003800000 */
[----:B------:R-:W-:-:S13]  /*0470*/  PLOP3.LUT P0, PT, PT, PT, PT, 0x8, 0x80 ;  /* 0x000000000080781c */ /* 0x000fda0003f0e170 */
.L_x_9:
[----:B------:R-:W-:-:S04]  /*0480*/  IMAD.WIDE R26, R4, 0x4, R14 ;  /* 0x00000004041a7825 */ /* 0x000fc800078e020e */
[C---:B------:R-:W-:Y:S01]  /*0490*/  IMAD.WIDE R28, R4.reuse, 0x4, R16 ;  /* 0x00000004041c7825 */ /* 0x040fe200078e0210 */
[----:B-1----:R-:W2:Y:S04]  /*04a0*/  LDG.E R7, desc[UR10][R26.64+-0x8] ;  /* 0xfffff80a1a077981 */ /* 0x002ea8000c1e1900 */
[----:B------:R-:W4:Y:S04]  /*04b0*/  LDG.E R24, desc[UR10][R28.64+-0x8] ;  /* 0xfffff80a1c187981 */ /* 0x000f28000c1e1900 */
[----:B------:R-:W5:Y:S04]  /*04c0*/  LDG.E R18, desc[UR10][R26.64+-0x4] ;  /* 0xfffffc0a1a127981 */ /* 0x000f68000c1e1900 */
[----:B------:R-:W5:Y:S04]  /*04d0*/  LDG.E R20, desc[UR10][R28.64+-0x4] ;  /* 0xfffffc0a1c147981 */ /* 0x000f68000c1e1900 */
[----:B---3--:R-:W3:Y:S04]  /*04e0*/  LDG.E R19, desc[UR10][R26.64] ;  /* 0x0000000a1a137981 */ /* 0x008ee8000c1e1900 */
[----:B------:R-:W3:Y:S04]  /*04f0*/  LDG.E R21, desc[UR10][R28.64] ;  /* 0x0000000a1c157981 */ /* 0x000ee8000c1e1900 */
[----:B------:R-:W3:Y:S01]  /*0500*/  LDG.E R8, desc[UR10][R26.64+0x4] ;  /* 0x0000040a1a087981 */ /* 0x000ee2000c1e1900 */
[----:B------:R-:W-:-:S03]  /*0510*/  IADD3 R13, PT, PT, R4, 0x4, RZ ;  /* 0x00000004040d7810 */ /* 0x000fc60007ffe0ff */
[----:B------:R-:W3:Y:S02]  /*0520*/  LDG.E R25, desc[UR10][R28.64+0x4] ;  /* 0x0000040a1c197981 */ /* 0x000ee4000c1e1900 */
[----:B------:R-:W-:-:S04]  /*0530*/  IMAD.WIDE R10, R13, 0x4, R14 ;  /* 0x000000040d0a7825 */ /* 0x000fc800078e020e */
[----:B------:R-:W-:Y:S01]  /*0540*/  IMAD.WIDE R12, R13, 0x4, R16 ;  /* 0x000000040d0c7825 */ /* 0x000fe200078e0210 */
[----:B------:R-:W3:Y:S04]  /*0550*/  LDG.E R22, desc[UR10][R10.64+-0x8] ;  /* 0xfffff80a0a167981 */ /* 0x000ee8000c1e1900 */
[----:B------:R-:W3:Y:S04]  /*0560*/  LDG.E R23, desc[UR10][R12.64+-0x8] ;  /* 0xfffff80a0c177981 */ /* 0x000ee8000c1e1900 */
[----:B------:R-:W3:Y:S04]  /*0570*/  LDG.E R27, desc[UR10][R10.64+-0x4] ;  /* 0xfffffc0a0a1b7981 */ /* 0x000ee8000c1e1900 */
[----:B------:R-:W3:Y:S04]  /*0580*/  LDG.E R29, desc[UR10][R10.64] ;  /* 0x0000000a0a1d7981 */ /* 0x000ee8000c1e1900 */
[----:B------:R-:W3:Y:S04]  /*0590*/  LDG.E R28, desc[UR10][R12.64] ;  /* 0x0000000a0c1c7981 */ /* 0x000ee8000c1e1900 */
[----:B------:R-:W3:Y:S04]  /*05a0*/  LDG.E R26, desc[UR10][R10.64+0x4] ;  /* 0x0000040a0a1a7981 */ /* 0x000ee8000c1e1900 */
[----:B------:R-:W3:Y:S04]  /*05b0*/  LDG.E R9, desc[UR10][R12.64+0x4] ;  /* 0x0000040a0c097981 */ /* 0x000ee8000c1e1900 */
[----:B--2---:R0:W-:Y:S02]  /*05c0*/  STS [R3+-0x8], R7 ;  /* 0xfffff80703007388 */ /* 0x0041e40000000800 */
[----:B0-----:R-:W-:-:S05]  /*05d0*/  IMAD.IADD R7, R6, 0x1, R3 ;  /* 0x0000000106077824 */ /* 0x001fca00078e0203 */
[----:B----4-:R0:W-:Y:S04]  /*05e0*/  STS [R7+-0x4], R24 ;  /* 0xfffffc1807007388 */ /* 0x0101e80000000800 */
[----:B-----5:R1:W-:Y:S04]  /*05f0*/  STS [R3+-0x4], R18 ;  /* 0xfffffc1203007388 */ /* 0x0203e80000000800 */
[----:B------:R-:W-:Y:S04]  /*0600*/  STS [R7], R20 ;  /* 0x0000001407007388 */ /* 0x000fe80000000800 */
[----:B0-----:R-:W2:Y:S01]  /*0610*/  LDG.E R24, desc[UR10][R12.64+-0x4] ;  /* 0xfffffc0a0c187981 */ /* 0x001ea2000c1e1900 */
[----:B-1----:R-:W-:-:S03]  /*0620*/  VIADD R18, R4, 0x8 ;  /* 0x0000000804127836 */ /* 0x002fc60000000000 */
[----:B---3--:R-:W-:Y:S04]  /*0630*/  STS [R3], R19 ;  /* 0x0000001303007388 */ /* 0x008fe80000000800 */
[----:B------:R0:W-:Y:S04]  /*0640*/  STS [R7+0x4], R21 ;  /* 0x0000041507007388 */ /* 0x0001e80000000800 */
[----:B------:R1:W-:Y:S01]  /*0650*/  STS [R3+0x4], R8 ;  /* 0x0000040803007388 */ /* 0x0003e20000000800 */
[----:B0-----:R-:W-:-:S04]  /*0660*/  IMAD.WIDE R20, R18, 0x4, R14 ;  /* 0x0000000412147825 */ /* 0x001fc800078e020e */
[----:B------:R-:W-:Y:S01]  /*0670*/  IMAD.WIDE R18, R18, 0x4, R16 ;  /* 0x0000000412127825 */ /* 0x000fe200078e0210 */
[----:B-1----:R-:W3:Y:S04]  /*0680*/  LDG.E R8, desc[UR10][R20.64+-0x8] ;  /* 0xfffff80a14087981 */ /* 0x002ee8000c1e1900 */
[----:B------:R-:W4:Y:S04]  /*0690*/  LDG.E R10, desc[UR10][R18.64+-0x8] ;  /* 0xfffff80a120a7981 */ /* 0x000f28000c1e1900 */
[----:B------:R-:W-:Y:S04]  /*06a0*/  STS [R7+0x8], R25 ;  /* 0x0000081907007388 */ /* 0x000fe80000000800 */
[----:B------:R0:W-:Y:S04]  /*06b0*/  STS [R3+0x8], R22 ;  /* 0x0000081603007388 */ /* 0x0001e80000000800 */
[----:B------:R-:W-:Y:S04]  /*06c0*/  STS [R7+0xc], R23 ;  /* 0x00000c1707007388 */ /* 0x000fe80000000800 */
[----:B------:R1:W-:Y:S04]  /*06d0*/  STS [R3+0xc], R27 ;  /* 0x00000c1b03007388 */ /* 0x0003e80000000800 */
[----:B------:R-:W5:Y:S04]  /*06e0*/  LDG.E R12, desc[UR10][R20.64+-0x4] ;  /* 0xfffffc0a140c7981 */ /* 0x000f68000c1e1900 */
[----:B0-----:R-:W5:Y:S01]  /*06f0*/  LDG.E R22, desc[UR10][R20.64] ;  /* 0x0000000a14167981 */ /* 0x001f62000c1e1900 */
[----:B-1----:R-:W-:-:S03]  /*0700*/  IADD3 R27, PT, PT, R4, 0xc, RZ ;  /* 0x0000000c041b7810 */ /* 0x002fc60007ffe0ff */
[----:B------:R-:W5:Y:S04]  /*0710*/  LDG.E R11, desc[UR10][R20.64+0x4] ;  /* 0x0000040a140b7981 */ /* 0x000f68000c1e1900 */
[----:B------:R-:W5:Y:S04]  /*0720*/  LDG.E R13, desc[UR10][R18.64+-0x4] ;  /* 0xfffffc0a120d7981 */ /* 0x000f68000c1e1900 */
[----:B------:R-:W5:Y:S04]  /*0730*/  LDG.E R23, desc[UR10][R18.64] ;  /* 0x0000000a12177981 */ /* 0x000f68000c1e1900 */
[----:B------:R0:W5:Y:S02]  /*0740*/  LDG.E R20, desc[UR10][R18.64+0x4] ;  /* 0x0000040a12147981 */ /* 0x000164000c1e1900 */
[----:B0-----:R-:W-:-:S02]  /*0750*/  IMAD.WIDE R18, R27, 0x4, R16 ;  /* 0x000000041b127825 */ /* 0x001fc400078e0210 */
[----:B--2---:R0:W-:Y:S04]  /*0760*/  STS [R7+0x10], R24 ;  /* 0x0000101807007388 */ /* 0x0041e80000000800 */
[----:B------:R-:W-:Y:S01]  /*0770*/  STS [R3+0x10], R29 ;  /* 0x0000101d03007388 */ /* 0x000fe20000000800 */
[----:B0-----:R-:W-:-:S03]  /*0780*/  IMAD.WIDE R24, R27, 0x4, R14 ;  /* 0x000000041b187825 */ /* 0x001fc600078e020e */
[----:B------:R0:W-:Y:S04]  /*0790*/  STS [R7+0x14], R28 ;  /* 0x0000141c07007388 */ /* 0x0001e80000000800 */
[----:B------:R1:W-:Y:S04]  /*07a0*/  STS [R3+0x14], R26 ;  /* 0x0000141a03007388 */ /* 0x0003e80000000800 */
[----:B------:R-:W-:Y:S04]  /*07b0*/  STS [R7+0x18], R9 ;  /* 0x0000180907007388 */ /* 0x000fe80000000800 */
[----:B0-----:R-:W2:Y:S04]  /*07c0*/  LDG.E R28, desc[UR10][R24.64+-0x8] ;  /* 0xfffff80a181c7981 */ /* 0x001ea8000c1e1900 */
[----:B------:R-:W2:Y:S04]  /*07d0*/  LDG.E R27, desc[UR10][R18.64+-0x8] ;  /* 0xfffff80a121b7981 */ /* 0x000ea8000c1e1900 */
[----:B-1----:R-:W2:Y:S04]  /*07e0*/  LDG.E R26, desc[UR10][R24.64+-0x4] ;  /* 0xfffffc0a181a7981 */ /* 0x002ea8000c1e1900 */
[----:B---3--:R0:W-:Y:S04]  /*07f0*/  STS [R3+0x18], R8 ;  /* 0x0000180803007388 */ /* 0x0081e80000000800 */
[----:B------:R-:W3:Y:S04]  /*0800*/  LDG.E R21, desc[UR10][R24.64] ;  /* 0x0000000a18157981 */ /* 0x000ee8000c1e1900 */
[----:B----4-:R1:W-:Y:S04]  /*0810*/  STS [R7+0x1c], R10 ;  /* 0x00001c0a07007388 */ /* 0x0103e80000000800 */
[----:B0-----:R-:W4:Y:S04]  /*0820*/  LDG.E R8, desc[UR10][R18.64+-0x4] ;  /* 0xfffffc0a12087981 */ /* 0x001f28000c1e1900 */
[----:B------:R-:W3:Y:S04]  /*0830*/  LDG.E R29, desc[UR10][R24.64+0x4] ;  /* 0x0000040a181d7981 */ /* 0x000ee8000c1e1900 */
[----:B-1----:R-:W3:Y:S04]  /*0840*/  LDG.E R10, desc[UR10][R18.64] ;  /* 0x0000000a120a7981 */ /* 0x002ee8000c1e1900 */
[----:B------:R-:W3:Y:S04]  /*0850*/  LDG.E R9, desc[UR10][R18.64+0x4] ;  /* 0x0000040a12097981 */ /* 0x000ee8000c1e1900 */
[----:B-----5:R-:W-:Y:S04]  /*0860*/  STS [R3+0x1c], R12 ;  /* 0x00001c0c03007388 */ /* 0x020fe80000000800 */
[----:B------:R-:W-:Y:S04]  /*0870*/  STS [R7+0x20], R13 ;  /* 0x0000200d07007388 */ /* 0x000fe80000000800 */
[----:B------:R-:W-:Y:S04]  /*0880*/  STS [R3+0x20], R22 ;  /* 0x0000201603007388 */ /* 0x000fe80000000800 */
[----:B------:R-:W-:Y:S04]  /*0890*/  STS [R7+0x24], R23 ;  /* 0x0000241707007388 */ /* 0x000fe80000000800 */
[----:B------:R-:W-:Y:S04]  /*08a0*/  STS [R3+0x24], R11 ;  /* 0x0000240b03007388 */ /* 0x000fe80000000800 */
[----:B------:R-:W-:Y:S01]  /*08b0*/  STS [R7+0x28], R20 ;  /* 0x0000281407007388 */ /* 0x000fe20000000800 */
[----:B------:R-:W-:-:S05]  /*08c0*/  VIADD R5, R5, 0x10 ;  /* 0x0000001005057836 */ /* 0x000fca0000000000 */
[----:B------:R-:W-:Y:S01]  /*08d0*/  ISETP.GE.AND P1, PT, R5, -0xc, PT ;  /* 0xfffffff40500780c */ /* 0x000fe20003f26270 */
[----:B------:R-:W-:Y:S01]  /*08e0*/  VIADD R4, R4, 0x10 ;  /* 0x0000001004047836 */ /* 0x000fe20000000000 */
[----:B--2---:R-:W-:Y:S04]  /*08f0*/  STS [R3+0x28], R28 ;  /* 0x0000281c03007388 */ /* 0x004fe80000000800 */
[----:B------:R-:W-:Y:S04]  /*0900*/  STS [R7+0x2c], R27 ;  /* 0x00002c1b07007388 */ /* 0x000fe80000000800 */
[----:B------:R-:W-:Y:S04]  /*0910*/  STS [R3+0x2c], R26 ;  /* 0x00002c1a03007388 */ /* 0x000fe80000000800 */
[----:B----4-:R-:W-:Y:S04]  /*0920*/  STS [R7+0x30], R8 ;  /* 0x0000300807007388 */ /* 0x010fe80000000800 */
[----:B---3--:R-:W-:Y:S04]  /*0930*/  STS [R3+0x30], R21 ;  /* 0x0000301503007388 */ /* 0x008fe80000000800 */
[----:B------:R-:W-:Y:S04]  /*0940*/  STS [R7+0x34], R10 ;  /* 0x0000340a07007388 */ /* 0x000fe80000000800 */
[----:B------:R0:W-:Y:S04]  /*0950*/  STS [R3+0x34], R29 ;  /* 0x0000341d03007388 */ /* 0x0001e80000000800 */
[----:B------:R1:W-:Y:S01]  /*0960*/  STS [R7+0x38], R9 ;  /* 0x0000380907007388 */ /* 0x0003e20000000800 */
[----:B0-----:R-:W-:Y:S01]  /*0970*/  IADD3 R3, PT, PT, R3, 0x40, RZ ;  /* 0x0000004003037810 */ /* 0x001fe20007ffe0ff */
[----:B------:R-:W-:Y:S06]  /*0980*/  @!P1 BRA `(.L_x_9) ;  /* 0xfffffff800bc9947 */ /* 0x000fec000383ffff */
.L_x_8:
[----:B------:R-:W-:Y:S05]  /*0990*/  BSYNC.RECONVERGENT B2 ;  /* 0x0000000000027941 */ /* 0x000fea0003800200 */
.L_x_7:
[----:B-1----:R-:W-:Y:S01]  /*09a0*/  IMAD.MOV R7, RZ, RZ, -R5 ;  /* 0x000000ffff077224 */ /* 0x002fe200078e0a05 */
[----:B------:R-:W-:Y:S04]  /*09b0*/  BSSY.RECONVERGENT B2, `(.L_x_10) ;  /* 0x000002d000027945 */ /* 0x000fe80003800200 */
[----:B------:R-:W-:-:S13]  /*09c0*/  ISETP.GT.AND P1, PT, R7, 0x4, PT ;  /* 0x000000040700780c */ /* 0x000fda0003f24270 */
[----:B------:R-:W-:Y:S05]  /*09d0*/  @!P1 BRA `(.L_x_11) ;  /* 0x0000000000a89947 */ /* 0x000fea0003800000 */
[----:B------:R-:W-:-:S04]  /*09e0*/  IMAD.WIDE R8, R4, 0x4, R14 ;  /* 0x0000000404087825 */ /* 0x000fc800078e020e */
[C---:B------:R-:W-:Y:S01]  /*09f0*/  IMAD.WIDE R10, R4.reuse, 0x4, R16 ;  /* 0x00000004040a7825 */ /* 0x040fe200078e0210 */
[----:B------:R-:W2:Y:S04]  /*0a00*/  LDG.E R22, desc[UR10][R8.64+-0x8] ;  /* 0xfffff80a08167981 */ /* 0x000ea8000c1e1900 */
[----:B------:R-:W4:Y:S01]  /*0a10*/  LDG.E R7, desc[UR10][R10.64+-0x8] ;  /* 0xfffff80a0a077981 */ /* 0x000f22000c1e1900 */
[----:B---3--:R-:W-:-:S03]  /*0a20*/  VIADD R19, R4, 0x4 ;  /* 0x0000000404137836 */ /* 0x008fc60000000000 */
[----:B------:R-:W3:Y:S01]  /*0a30*/  LDG.E R20, desc[UR10][R8.64+-0x4] ;  /* 0xfffffc0a08147981 */ /* 0x000ee2000c1e1900 */
[----:B------:R-:W-:-:S03]  /*0a40*/  IMAD.WIDE R12, R19, 0x4, R14 ;  /* 0x00000004130c7825 */ /* 0x000fc600078e020e */
[----:B------:R-:W5:Y:S01]  /*0a50*/  LDG.E R21, desc[UR10][R10.64+-0x4] ;  /* 0xfffffc0a0a157981 */ /* 0x000f62000c1e1900 */
[----:B------:R-:W-:-:S03]  /*0a60*/  IMAD.WIDE R18, R19, 0x4, R16 ;  /* 0x0000000413127825 */ /* 0x000fc600078e0210 */
[----:B------:R-:W5:Y:S04]  /*0a70*/  LDG.E R24, desc[UR10][R8.64] ;  /* 0x0000000a08187981 */ /* 0x000f68000c1e1900 */
[----:B------:R-:W5:Y:S04]  /*0a80*/  LDG.E R23, desc[UR10][R10.64] ;  /* 0x0000000a0a177981 */ /* 0x000f68000c1e1900 */
[----:B------:R0:W5:Y:S04]  /*0a90*/  LDG.E R26, desc[UR10][R8.64+0x4] ;  /* 0x0000040a081a7981 */ /* 0x000168000c1e1900 */
[----:B------:R-:W5:Y:S04]  /*0aa0*/  LDG.E R29, desc[UR10][R10.64+0x4] ;  /* 0x0000040a0a1d7981 */ /* 0x000f68000c1e1900 */
[----:B------:R-:W5:Y:S01]  /*0ab0*/  LDG.E R27, desc[UR10][R12.64+-0x8] ;  /* 0xfffff80a0c1b7981 */ /* 0x000f62000c1e1900 */
[----:B0-----:R-:W-:-:S03]  /*0ac0*/  IADD3 R8, PT, PT, R6, R3, RZ ;  /* 0x0000000306087210 */ /* 0x001fc60007ffe0ff */
[----:B------:R-:W5:Y:S04]  /*0ad0*/  LDG.E R9, desc[UR10][R18.64+-0x8] ;  /* 0xfffff80a12097981 */ /* 0x000f68000c1e1900 */
[----:B------:R-:W5:Y:S04]  /*0ae0*/  LDG.E R25, desc[UR10][R12.64+-0x4] ;  /* 0xfffffc0a0c197981 */ /* 0x000f68000c1e1900 */
[----:B------:R-:W5:Y:S04]  /*0af0*/  LDG.E R11, desc[UR10][R18.64+-0x4] ;  /* 0xfffffc0a120b7981 */ /* 0x000f68000c1e1900 */
[----:B------:R-:W5:Y:S04]  /*0b00*/  LDG.E R28, desc[UR10][R12.64] ;  /* 0x0000000a0c1c7981 */ /* 0x000f68000c1e1900 */
[----:B------:R-:W5:Y:S04]  /*0b10*/  LDG.E R10, desc[UR10][R18.64] ;  /* 0x0000000a120a7981 */ /* 0x000f68000c1e1900 */
[----:B------:R-:W5:Y:S04]  /*0b20*/  LDG.E R12, desc[UR10][R12.64+0x4] ;  /* 0x0000040a0c0c7981 */ /* 0x000f68000c1e1900 */
[----:B--2---:R-:W-:Y:S04]  /*0b30*/  STS [R3+-0x8], R22 ;  /* 0xfffff81603007388 */ /* 0x004fe80000000800 */
[----:B----4-:R0:W-:Y:S04]  /*0b40*/  STS [R8+-0x4], R7 ;  /* 0xfffffc0708007388 */ /* 0x0101e80000000800 */
[----:B0-----:R-:W2:Y:S04]  /*0b50*/  LDG.E R7, desc[UR10][R18.64+0x4] ;  /* 0x0000040a12077981 */ /* 0x001ea8000c1e1900 */
[----:B---3--:R-:W-:Y:S04]  /*0b60*/  STS [R3+-0x4], R20 ;  /* 0xfffffc1403007388 */ /* 0x008fe80000000800 */
[----:B-----5:R-:W-:Y:S04]  /*0b70*/  STS [R8], R21 ;  /* 0x0000001508007388 */ /* 0x020fe80000000800 */
[----:B------:R-:W-:Y:S04]  /*0b80*/  STS [R3], R24 ;  /* 0x0000001803007388 */ /* 0x000fe80000000800 */
[----:B------:R-:W-:Y:S04]  /*0b90*/  STS [R8+0x4], R23 ;  /* 0x0000041708007388 */ /* 0x000fe80000000800 */
        /* <DEDUP_REMOVED lines=8> */
[----:B------:R0:W-:Y:S01]  /*0c20*/  STS [R3+0x14], R12 ;  /* 0x0000140c03007388 */ /* 0x0001e20000000800 */
[----:B------:R-:W-:Y:S01]  /*0c30*/  PLOP3.LUT P0, PT, PT, PT, PT, 0x8, 0x80 ;  /* 0x000000000080781c */ /* 0x000fe20003f0e170 */
[----:B------:R-:W-:-:S02]  /*0c40*/  VIADD R5, R5, 0x8 ;  /* 0x0000000805057836 */ /* 0x000fc40000000000 */
[----:B------:R-:W-:Y:S01]  /*0c50*/  VIADD R4, R4, 0x8 ;  /* 0x0000000804047836 */ /* 0x000fe20000000000 */
[----:B0-----:R-:W-:Y:S01]  /*0c60*/  IADD3 R3, PT, PT, R3, 0x20, RZ ;  /* 0x0000002003037810 */ /* 0x001fe20007ffe0ff */
[----:B--2---:R0:W-:Y:S08]  /*0c70*/  STS [R8+0x18], R7 ;  /* 0x0000180708007388 */ /* 0x0041f00000000800 */
.L_x_11:
[----:B------:R-:W-:Y:S05]  /*0c80*/  BSYNC.RECONVERGENT B2 ;  /* 0x0000000000027941 */ /* 0x000fea0003800200 */
.L_x_10:
[----:B------:R-:W-:-:S13]  /*0c90*/  ISETP.NE.OR P0, PT, R5, RZ, P0 ;  /* 0x000000ff0500720c */ /* 0x000fda0000705670 */
[----:B------:R-:W-:Y:S05]  /*0ca0*/  @!P0 BREAK.RELIABLE B1 ;  /* 0x0000000000018942 */ /* 0x000fea0003800100 */
[----:B------:R-:W-:Y:S05]  /*0cb0*/  @!P0 BRA `(.L_x_1) ;  /* 0x0000000000648947 */ /* 0x000fea0003800000 */
.L_x_6:
[----:B------:R-:W-:Y:S05]  /*0cc0*/  BSYNC.RELIABLE B1 ;  /* 0x0000000000017941 */ /* 0x000fea0003800100 */
.L_x_5:
[----:B------:R-:W-:-:S04]  /*0cd0*/  IMAD.WIDE R10, R4, 0x4, R14 ;  /* 0x00000004040a7825 */ /* 0x000fc800078e020e */
[----:B0-----:R-:W-:Y:S01]  /*0ce0*/  IMAD.WIDE R8, R4, 0x4, R16 ;  /* 0x0000000404087825 */ /* 0x001fe200078e0210 */
[----:B---3--:R-:W2:Y:S04]  /*0cf0*/  LDG.E R12, desc[UR10][R10.64+-0x8] ;  /* 0xfffff80a0a0c7981 */ /* 0x008ea8000c1e1900 */
[----:B------:R-:W3:Y:S04]  /*0d00*/  LDG.E R7, desc[UR10][R8.64+-0x8] ;  /* 0xfffff80a08077981 */ /* 0x000ee8000c1e1900 */
[----:B------:R-:W4:Y:S04]  /*0d10*/  LDG.E R18, desc[UR10][R10.64+-0x4] ;  /* 0xfffffc0a0a127981 */ /* 0x000f28000c1e1900 */
[----:B------:R-:W5:Y:S04]  /*0d20*/  LDG.E R13, desc[UR10][R8.64+-0x4] ;  /* 0xfffffc0a080d7981 */ /* 0x000f68000c1e1900 */
[----:B------:R-:W5:Y:S04]  /*0d30*/  LDG.E R20, desc[UR10][R10.64] ;  /* 0x0000000a0a147981 */ /* 0x000f68000c1e1900 */
[----:B------:R-:W5:Y:S04]  /*0d40*/  LDG.E R19, desc[UR10][R8.64] ;  /* 0x0000000a08137981 */ /* 0x000f68000c1e1900 */
[----:B------:R-:W5:Y:S04]  /*0d50*/  LDG.E R22, desc[UR10][R10.64+0x4] ;  /* 0x0000040a0a167981 */ /* 0x000f68000c1e1900 */
[----:B-1----:R-:W5:Y:S01]  /*0d60*/  LDG.E R21, desc[UR10][R8.64+0x4] ;  /* 0x0000040a08157981 */ /* 0x002f62000c1e1900 */
[----:B------:R-:W-:Y:S01]  /*0d70*/  IMAD.IADD R24, R6, 0x1, R3 ;  /* 0x0000000106187824 */ /* 0x000fe200078e0203 */
[----:B------:R-:W-:Y:S01]  /*0d80*/  IADD3 R4, PT, PT, R4, 0x4, RZ ;  /* 0x0000000404047810 */ /* 0x000fe20007ffe0ff */
[----:B------:R-:W-:-:S05]  /*0d90*/  VIADD R5, R5, 0x4 ;  /* 0x0000000405057836 */ /* 0x000fca0000000000 */
[----:B------:R-:W-:Y:S01]  /*0da0*/  ISETP.NE.AND P0, PT, R5, RZ, PT ;  /* 0x000000ff0500720c */ /* 0x000fe20003f05270 */
[----:B--2---:R-:W-:Y:S04]  /*0db0*/  STS [R3+-0x8], R12 ;  /* 0xfffff80c03007388 */ /* 0x004fe80000000800 */
[----:B---3--:R-:W-:Y:S04]  /*0dc0*/  STS [R24+-0x4], R7 ;  /* 0xfffffc0718007388 */ /* 0x008fe80000000800 */
[----:B----4-:R-:W-:Y:S04]  /*0dd0*/  STS [R3+-0x4], R18 ;  /* 0xfffffc1203007388 */ /* 0x010fe80000000800 */
[----:B-----5:R-:W-:Y:S04]  /*0de0*/  STS [R24], R13 ;  /* 0x0000000d18007388 */ /* 0x020fe80000000800 */
[----:B------:R-:W-:Y:S04]  /*0df0*/  STS [R3], R20 ;  /* 0x0000001403007388 */ /* 0x000fe80000000800 */
[----:B------:R-:W-:Y:S04]  /*0e00*/  STS [R24+0x4], R19 ;  /* 0x0000041318007388 */ /* 0x000fe80000000800 */
[----:B------:R0:W-:Y:S04]  /*0e10*/  STS [R3+0x4], R22 ;  /* 0x0000041603007388 */ /* 0x0001e80000000800 */
[----:B------:R1:W-:Y:S01]  /*0e20*/  STS [R24+0x8], R21 ;  /* 0x0000081518007388 */ /* 0x0003e20000000800 */
[----:B0-----:R-:W-:Y:S01]  /*0e30*/  VIADD R3, R3, 0x10 ;  /* 0x0000001003037836 */ /* 0x001fe20000000000 */
[----:B------:R-:W-:Y:S06]  /*0e40*/  @P0 BRA `(.L_x_5) ;  /* 0xfffffffc00a00947 */ /* 0x000fec000383ffff */
.L_x_1:
[----:B------:R-:W-:Y:S05]  /*0e50*/  BSYNC.RECONVERGENT B0 ;  /* 0x0000000000007941 */ /* 0x000fea0003800200 */
.L_x_0:
[----:B------:R-:W-:Y:S05]  /*0e60*/  WARPSYNC.ALL ;  /* 0x0000000000007948 */ /* 0x000fea0003800000 */
[----:B------:R-:W2:Y:S08]  /*0e70*/  LDC R3, c[0x0][0x3a0] ;  /* 0x0000e800ff037b82 */ /* 0x000eb00000000800 */
[----:B------:R-:W-:Y:S01]  /*0e80*/  BAR.SYNC.DEFER_BLOCKING 0x0 ;  /* 0x0000000000007b1d */ /* 0x000fe20000010000 */
[----:B--2---:R-:W-:-:S13]  /*0e90*/  ISETP.GE.AND P0, PT, R3, 0x1, PT ;  /* 0x000000010300780c */ /* 0x004fda0003f06270 */
[----:B------:R-:W-:Y:S05]  /*0ea0*/  @!P0 EXIT ;  /* 0x000000000000894d */ /* 0x000fea0003800000 */
[----:B------:R-:W2:Y:S01]  /*0eb0*/  LDCU UR4, c[0x0][0x3a4] ;  /* 0x00007480ff0477ac */ /* 0x000ea20008000800 */
[----:B------:R-:W4:Y:S01]  /*0ec0*/  LDC.64 R4, c[0x0][0x3a8] ;  /* 0x0000ea00ff047b82 */ /* 0x000f220000000a00 */
[----:B------:R-:W0:Y:S01]  /*0ed0*/  S2R R9, SR_CTAID.X ;  /* 0x0000000000097919 */ /* 0x000e220000002500 */
[----:B------:R-:W0:Y:S01]  /*0ee0*/  LDCU UR6, c[0x0][0x360] ;  /* 0x00006c00ff0677ac */ /* 0x000e220008000800 */
[----:B------:R-:W0:Y:S01]  /*0ef0*/  LDCU UR7, c[0x0][0x370] ;  /* 0x00006e00ff0777ac */ /* 0x000e220008000800 */
[----:B--2---:R-:W-:Y:S01]  /*0f00*/  UISETP.NE.AND UP0, UPT, UR4, URZ, UPT ;  /* 0x000000ff0400728c */ /* 0x004fe2000bf05270 */
[----:B----4-:R-:W-:-:S08]  /*0f10*/  FADD R5, R5, -R4 ;  /* 0x8000000405057221 */ /* 0x010fd00000000000 */
[----:B0-----:R-:W-:Y:S05]  /*0f20*/  BRA.U !UP0, `(.L_x_12) ;  /* 0x0000000508cc7547 */ /* 0x001fea000b800000 */
[----:B------:R-:W0:Y:S01]  /*0f30*/  LDC.64 R10, c[0x0][0x3b0] ;  /* 0x0000ec00ff0a7b82 */ /* 0x000e220000000a00 */
[----:B------:R-:W-:Y:S01]  /*0f40*/  IMAD.MOV.U32 R8, RZ, RZ, RZ ;  /* 0x000000ffff087224 */ /* 0x000fe200078e00ff */
[----:B------:R-:W-:-:S06]  /*0f50*/  UMOV UR4, 0x400 ;  /* 0x0000040000047882 */ /* 0x000fcc0000000000 */
[----:B------:R-:W2:Y:S01]  /*0f60*/  S2UR UR5, SR_CgaCtaId ;  /* 0x00000000000579c3 */ /* 0x000ea20000008800 */
[----:B0-----:R-:W-:Y:S01]  /*0f70*/  FADD R10, R11, -R10 ;  /* 0x8000000a0b0a7221 */ /* 0x001fe20000000000 */
[----:B--2---:R-:W-:-:S12]  /*0f80*/  ULEA UR4, UR5, UR4, 0x18 ;  /* 0x0000000405047291 */ /* 0x004fd8000f8ec0ff */
.L_x_24:
[----:B0-----:R-:W0:Y:S01]  /*0f90*/  LDC.64 R6, c[0x4][RZ] ;  /* 0x01000000ff067b82 */ /* 0x001e220000000a00 */
[----:B------:R-:W2:Y:S01]  /*0fa0*/  LDCU UR5, c[0x0][0x3a0] ;  /* 0x00007400ff0577ac */ /* 0x000ea20008000800 */
[----:B0-----:R-:W4:Y:S01]  /*0fb0*/  LDG.E R4, desc[UR10][R6.64] ;  /* 0x0000000a06047981 */ /* 0x001f22000c1e1900 */
[C---:B------:R-:W-:Y:S01]  /*0fc0*/  IMAD R11, R8.reuse, UR7, R9 ;  /* 0x00000007080b7c24 */ /* 0x040fe2000f8e0209 */
[----:B------:R-:W-:-:S03]  /*0fd0*/  IADD3 R8, PT, PT, R8, 0x1, RZ ;  /* 0x0000000108087810 */ /* 0x000fc60007ffe0ff */
[----:B------:R-:W-:Y:S01]  /*0fe0*/  IMAD R11, R11, UR6, R0 ;  /* 0x000000060b0b7c24 */ /* 0x000fe2000f8e0200 */
[----:B--2---:R-:W-:-:S04]  /*0ff0*/  ISETP.NE.AND P2, PT, R8, UR5, PT ;  /* 0x0000000508007c0c */ /* 0x004fc8000bf45270 */
[----:B----4-:R-:W-:-:S13]  /*1000*/  ISETP.GE.AND P0, PT, R11, R4, PT ;  /* 0x000000040b00720c */ /* 0x010fda0003f06270 */
[----:B------:R-:W-:Y:S05]  /*1010*/  @P0 EXIT ;  /* 0x000000000000094d */ /* 0x000fea0003800000 */
[----:B------:R-:W3:Y:S01]  /*1020*/  LDG.E.64 R6, desc[UR10][R6.64+0x10] ;  /* 0x0000100a06067981 */ /* 0x000ee2000c1e1b00 */
[----:B------:R-:W0:Y:S01]  /*1030*/  LDCU UR8, c[0x0][0x398] ;  /* 0x00007300ff0877ac */ /* 0x000e220008000800 */
[----:B------:R-:W2:Y:S01]  /*1040*/  LDCU UR9, c[0x0][0x3a8] ;  /* 0x00007500ff0977ac */ /* 0x000ea20008000800 */
[----:B---3--:R-:W-:-:S06]  /*1050*/  IMAD.WIDE R12, R11, 0x8, R6 ;  /* 0x000000080b0c7825 */ /* 0x008fcc00078e0206 */
[----:B------:R-:W3:Y:S04]  /*1060*/  LDG.E.64 R12, desc[UR10][R12.64] ;  /* 0x0000000a0c0c7981 */ /* 0x000ee8000c1e1b00 */
[----:B---3--:R-:W3:Y:S01]  /*1070*/  LDG.E R3, desc[UR10][R12.64] ;  /* 0x0000000a0c037981 */ /* 0x008ee2000c1e1900 */
[----:B------:R-:W-:Y:S01]  /*1080*/  BSSY.RECONVERGENT B0, `(.L_x_13) ;  /* 0x0000032000007945 */ /* 0x000fe20003800200 */
[----:B---3--:R-:W-:-:S13]  /*1090*/  ISETP.NE.AND P0, PT, R3, -0x1, PT ;  /* 0xffffffff0300780c */ /* 0x008fda0003f05270 */
[----:B0-2---:R-:W-:Y:S05]  /*10a0*/  @!P0 BRA `(.L_x_14) ;  /* 0x0000000000bc8947 */ /* 0x005fea0003800000 */
.L_x_19:
[----:B------:R-:W-:Y:S02]  /*10b0*/  IMAD.MOV.U32 R6, RZ, RZ, R12 ;  /* 0x000000ffff067224 */ /* 0x000fe400078e000c */
[----:B------:R-:W-:-:S05]  /*10c0*/  IMAD.MOV.U32 R7, RZ, RZ, R13 ;  /* 0x000000ffff077224 */ /* 0x000fca00078e000d */
[----:B------:R-:W2:Y:S01]  /*10d0*/  LDG.E R14, desc[UR10][R6.64+0x4] ;  /* 0x0000040a060e7981 */ /* 0x000ea2000c1e1900 */
[----:B------:R-:W-:Y:S01]  /*10e0*/  IADD3 R3, PT, PT, R3, -UR8, RZ ;  /* 0x8000000803037c10 */ /* 0x000fe2000fffe0ff */
[----:B------:R-:W-:Y:S03]  /*10f0*/  BSSY.RECONVERGENT B1, `(.L_x_15) ;  /* 0x0000024000017945 */ /* 0x000fe60003800200 */
[----:B------:R-:W-:-:S05]  /*1100*/  LEA R3, R3, UR4, 0x2 ;  /* 0x0000000403037c11 */ /* 0x000fca000f8e10ff */
[----:B------:R-:W-:Y:S02]  /*1110*/  IMAD R4, R2, 0x4, R3 ;  /* 0x0000000402047824 */ /* 0x000fe400078e0203 */
[----:B------:R-:W-:Y:S04]  /*1120*/  LDS R3, [R3] ;  /* 0x0000000003037984 */ /* 0x000fe80000000800 */
[----:B------:R-:W0:Y:S02]  /*1130*/  LDS R4, [R4+0x4] ;  /* 0x0000040004047984 */ /* 0x000e240000000800 */
[----:B0-----:R-:W-:-:S04]  /*1140*/  FSETP.NEU.AND P0, PT, R4, -3.40282346638528859812e+38, PT ;  /* 0xff7fffff0400780b */ /* 0x001fc80003f0d000 */
[----:B------:R-:W-:-:S04]  /*1150*/  FSETP.EQ.OR P0, PT, R4, R3, !P0 ;  /* 0x000000030400720b */ /* 0x000fc80004702400 */
[----:B------:R-:W-:Y:S01]  /*1160*/  FSETP.EQ.OR P0, PT, R3, 3.40282346638528859812e+38, P0 ;  /* 0x7f7fffff0300780b */ /* 0x000fe20000702400 */
[----:B--2---:R-:W-:-:S12]  /*1170*/  IMAD.MOV.U32 R13, RZ, RZ, R14 ;  /* 0x000000ffff0d7224 */ /* 0x004fd800078e000e */
[----:B------:R-:W-:Y:S05]  /*1180*/  @P0 BRA `(.L_x_16) ;  /* 0x0000000000680947 */ /* 0x000fea0003800000 */
[----:B------:R-:W0:Y:S01]  /*1190*/  LDCU UR5, c[0x0][0x3a8] ;  /* 0x00007500ff0577ac */ /* 0x000e220008000800 */
[----:B------:R-:W-:Y:S02]  /*11a0*/  FSETP.NEU.AND P0, PT, R14, R3, PT ;  /* 0x000000030e00720b */ /* 0x000fe40003f0d000 */
[----:B0-----:R-:W-:-:S11]  /*11b0*/  MOV R13, UR5 ;  /* 0x00000005000d7c02 */ /* 0x001fd60008000f00 */
[----:B------:R-:W-:Y:S05]  /*11c0*/  @!P0 BRA `(.L_x_16) ;  /* 0x0000000000588947 */ /* 0x000fea0003800000 */
[----:B------:R-:W0:Y:S01]  /*11d0*/  LDCU UR5, c[0x0][0x3ac] ;  /* 0x00007580ff0577ac */ /* 0x000e220008000800 */
[----:B------:R-:W-:Y:S01]  /*11e0*/  FSETP.NEU.AND P0, PT, R14, R4, PT ;  /* 0x000000040e00720b */ /* 0x000fe20003f0d000 */
[----:B0-----:R-:W-:-:S12]  /*11f0*/  IMAD.U32 R13, RZ, RZ, UR5 ;  /* 0x00000005ff0d7e24 */ /* 0x001fd8000f8e00ff */
[----:B------:R-:W-:Y:S05]  /*1200*/  @!P0 BRA `(.L_x_16) ;  /* 0x0000000000488947 */ /* 0x000fea0003800000 */
[----:B------:R-:W-:Y:S01]  /*1210*/  FADD R16, -R3, R4 ;  /* 0x0000000403107221 */ /* 0x000fe20000000100 */
[----:B------:R-:W-:Y:S01]  /*1220*/  FADD R4, R14, -R3 ;  /* 0x800000030e047221 */ /* 0x000fe20000000000 */
[----:B------:R-:W-:Y:S02]  /*1230*/  BSSY.RECONVERGENT B2, `(.L_x_17) ;  /* 0x000000e000027945 */ /* 0x000fe40003800200 */
[----:B------:R-:W0:Y:S01]  /*1240*/  MUFU.RCP R12, R16 ;  /* 0x00000010000c7308 */ /* 0x000e220000001000 */
[----:B------:R-:W-:-:S07]  /*1250*/  FMUL R3, R5, R4 ;  /* 0x0000000405037220 */ /* 0x000fce0000400000 */
[----:B------:R-:W2:Y:S01]  /*1260*/  FCHK P0, R3, R16 ;  /* 0x0000001003007302 */ /* 0x000ea20000000000 */
[----:B0-----:R-:W-:-:S04]  /*1270*/  FFMA R13, -R16, R12, 1 ;  /* 0x3f800000100d7423 */ /* 0x001fc8000000010c */
[----:B------:R-:W-:-:S04]  /*1280*/  FFMA R12, R12, R13, R12 ;  /* 0x0000000d0c0c7223 */ /* 0x000fc8000000000c */
[----:B------:R-:W-:-:S04]  /*1290*/  FFMA R13, R3, R12, RZ ;  /* 0x0000000c030d7223 */ /* 0x000fc800000000ff */
[----:B------:R-:W-:-:S04]  /*12a0*/  FFMA R4, -R16, R13, R3 ;  /* 0x0000000d10047223 */ /* 0x000fc80000000103 */
[----:B------:R-:W-:Y:S01]  /*12b0*/  FFMA R13, R12, R4, R13 ;  /* 0x000000040c0d7223 */ /* 0x000fe2000000000d */
[----:B--2---:R-:W-:Y:S06]  /*12c0*/  @!P0 BRA `(.L_x_18) ;  /* 0x0000000000108947 */ /* 0x004fec0003800000 */
[----:B------:R-:W-:Y:S01]  /*12d0*/  IMAD.MOV.U32 R4, RZ, RZ, R16 ;  /* 0x000000ffff047224 */ /* 0x000fe200078e0010 */
[----:B------:R-:W-:-:S07]  /*12e0*/  MOV R12, 0x1300 ;  /* 0x00001300000c7802 */ /* 0x000fce0000000f00 */
[----:B-1----:R-:W-:Y:S05]  /*12f0*/  CALL.REL.NOINC `($__internal_0_$__cuda_sm3x_div_rn_noftz_f32_slowpath) ;  /* 0x0000000800107944 */ /* 0x002fea0003c00000 */
[----:B------:R-:W-:-:S07]  /*1300*/  MOV R13, R3 ;  /* 0x00000003000d7202 */ /* 0x000fce0000000f00 */
.L_x_18:
[----:B------:R-:W-:Y:S05]  /*1310*/  BSYNC.RECONVERGENT B2 ;  /* 0x0000000000027941 */ /* 0x000fea0003800200 */
.L_x_17:
[----:B------:R-:W-:-:S07]  /*1320*/  FADD R13, R13, UR9 ;  /* 0x000000090d0d7e21 */ /* 0x000fce0008000000 */
.L_x_16:
[----:B------:R-:W-:Y:S05]  /*1330*/  BSYNC.RECONVERGENT B1 ;  /* 0x0000000000017941 */ /* 0x000fea0003800200 */
.L_x_15:
[----:B------:R-:W2:Y:S01]  /*1340*/  LDG.E R3, desc[UR10][R6.64+0x8] ;  /* 0x0000080a06037981 */ /* 0x000ea2000c1e1900 */
[----:B------:R-:W-:-:S03]  /*1350*/  IADD3 R12, P1, PT, R6, 0x8, RZ ;  /* 0x00000008060c7810 */ /* 0x000fc60007f3e0ff */
[----:B------:R0:W-:Y:S02]  /*1360*/  STG.E desc[UR10][R6.64+0x4], R13 ;  /* 0x0000040d06007986 */ /* 0x0001e4000c10190a */
[----:B0-----:R-:W-:Y:S01]  /*1370*/  IMAD.X R13, RZ, RZ, R7, P1 ;  /* 0x000000ffff0d7224 */ /* 0x001fe200008e0607 */
[----:B--2---:R-:W-:-:S13]  /*1380*/  ISETP.NE.AND P0, PT, R3, -0x1, PT ;  /* 0xffffffff0300780c */ /* 0x004fda0003f05270 */
[----:B------:R-:W-:Y:S05]  /*1390*/  @P0 BRA `(.L_x_19) ;  /* 0xfffffffc00440947 */ /* 0x000fea000383ffff */
.L_x_14:
[----:B------:R-:W-:Y:S05]  /*13a0*/  BSYNC.RECONVERGENT B0 ;  /* 0x0000000000007941 */ /* 0x000fea0003800200 */
.L_x_13:
[----:B------:R-:W0:Y:S02]  /*13b0*/  LDC.64 R14, c[0x4][RZ] ;  /* 0x01000000ff0e7b82 */ /* 0x000e240000000a00 */
[----:B0-----:R-:W2:Y:S06]  /*13c0*/  LDG.E.64 R6, desc[UR10][R14.64+0x8] ;  /* 0x0000080a0e067981 */ /* 0x001eac000c1e1b00 */
[----:B------:R-:W0:Y:S02]  /*13d0*/  LDC.64 R12, c[0x0][0x390] ;  /* 0x0000e400ff0c7b82 */ /* 0x000e240000000a00 */
[----:B0-----:R-:W3:Y:S04]  /*13e0*/  LDG.E R4, desc[UR10][R12.64+0x4] ;  /* 0x0000040a0c047981 */ /* 0x001ee8000c1e1900 */
[----:B------:R-:W4:Y:S01]  /*13f0*/  LDG.E R3, desc[UR10][R12.64] ;  /* 0x0000000a0c037981 */ /* 0x000f22000c1e1900 */
[----:B--2---:R-:W-:-:S05]  /*1400*/  IMAD.WIDE R6, R11, 0x4, R6 ;  /* 0x000000040b067825 */ /* 0x004fca00078e0206 */
[----:B------:R-:W2:Y:S01]  /*1410*/  LDG.E R16, desc[UR10][R6.64] ;  /* 0x0000000a06107981 */ /* 0x000ea2000c1e1900 */
[----:B---3--:R-:W-:-:S04]  /*1420*/  FSETP.NEU.AND P0, PT, R4, -3.40282346638528859812e+38, PT ;  /* 0xff7fffff0400780b */ /* 0x008fc80003f0d000 */
[----:B----4-:R-:W-:-:S04]  /*1430*/  FSETP.EQ.OR P0, PT, R4, R3, !P0 ;  /* 0x000000030400720b */ /* 0x010fc80004702400 */
[----:B------:R-:W-:Y:S01]  /*1440*/  FSETP.EQ.OR P0, PT, R3, 3.40282346638528859812e+38, P0 ;  /* 0x7f7fffff0300780b */ /* 0x000fe20000702400 */
[----:B--2---:R-:W-:-:S12]  /*1450*/  IMAD.MOV.U32 R11, RZ, RZ, R16 ;  /* 0x000000ffff0b7224 */ /* 0x004fd800078e0010 */
[----:B------:R-:W-:Y:S05]  /*1460*/  @P0 BRA `(.L_x_20) ;  /* 0x0000000000700947 */ /* 0x000fea0003800000 */
[----:B------:R-:W0:Y:S01]  /*1470*/  LDCU UR5, c[0x0][0x3b0] ;  /* 0x00007600ff0577ac */ /* 0x000e220008000800 */
[----:B------:R-:W-:Y:S01]  /*1480*/  FSETP.NEU.AND P0, PT, R16, R3, PT ;  /* 0x000000031000720b */ /* 0x000fe20003f0d000 */
[----:B------:R-:W-:Y:S01]  /*1490*/  BSSY.RECONVERGENT B0, `(.L_x_20) ;  /* 0x0000019000007945 */ /* 0x000fe20003800200 */
        /* <DEDUP_REMOVED lines=18> */
[----:B------:R-:W-:-:S07]  /*15c0*/  MOV R12, 0x15e0 ;  /* 0x000015e0000c7802 */ /* 0x000fce0000000f00 */
[----:B-1----:R-:W-:Y:S05]  /*15d0*/  CALL.REL.NOINC `($__internal_0_$__cuda_sm3x_div_rn_noftz_f32_slowpath) ;  /* 0x0000000400587944 */ /* 0x002fea0003c00000 */
[----:B------:R-:W-:-:S07]  /*15e0*/  IMAD.MOV.U32 R11, RZ, RZ, R3 ;  /* 0x000000ffff0b7224 */ /* 0x000fce00078e0003 */
.L_x_23:
[----:B------:R-:W-:Y:S05]  /*15f0*/  BSYNC.RECONVERGENT B1 ;  /* 0x0000000000017941 */ /* 0x000fea0003800200 */
.L_x_22:
[----:B------:R-:W0:Y:S02]  /*1600*/  LDCU UR5, c[0x0][0x3b0] ;  /* 0x00007600ff0577ac */ /* 0x000e240008000800 */
[----:B0-----:R-:W-:-:S07]  /*1610*/  FADD R11, R11, UR5 ;  /* 0x000000050b0b7e21 */ /* 0x001fce0008000000 */
.L_x_21:
[----:B------:R-:W-:Y:S05]  /*1620*/  BSYNC.RECONVERGENT B0 ;  /* 0x0000000000007941 */ /* 0x000fea0003800200 */
.L_x_20:
[----:B------:R0:W-:Y:S01]  /*1630*/  STG.E desc[UR10][R6.64], R11 ;  /* 0x0000000b06007986 */ /* 0x0001e2000c10190a */
[----:B------:R-:W-:Y:S05]  /*1640*/  @P2 BRA `(.L_x_24) ;  /* 0xfffffff800502947 */ /* 0x000fea000383ffff */
[----:B------:R-:W-:Y:S05]  /*1650*/  EXIT ;  /* 0x000000000000794d */ /* 0x000fea0003800000 */
.L_x_12:
[----:B------:R-:W0:Y:S02]  /*1660*/  LDC.64 R6, c[0x4][RZ] ;  /* 0x01000000ff067b82 */ /* 0x000e240000000a00 */
[----:B0-----:R-:W2:Y:S06]  /*1670*/  LDG.E R8, desc[UR10][R6.64] ;  /* 0x0000000a06087981 */ /* 0x001eac000c1e1900 */
[----:B------:R-:W0:Y:S01]  /*1680*/  S2UR UR5, SR_CgaCtaId ;  /* 0x00000000000579c3 */ /* 0x000e220000008800 */
[----:B------:R-:W-:Y:S01]  /*1690*/  IMAD R3, R9, UR6, R0 ;  /* 0x0000000609037c24 */ /* 0x000fe2000f8e0200 */
[----:B------:R-:W-:-:S02]  /*16a0*/  UMOV UR4, 0x400 ;  /* 0x0000040000047882 */ /* 0x000fc40000000000 */
[----:B0-----:R-:W-:Y:S02]  /*16b0*/  ULEA UR4, UR5, UR4, 0x18 ;  /* 0x0000000405047291 */ /* 0x001fe4000f8ec0ff */
[----:B--2---:R-:W-:-:S13]  /*16c0*/  ISETP.GE.AND P0, PT, R3, R8, PT ;  /* 0x000000080300720c */ /* 0x004fda0003f06270 */
[----:B------:R-:W-:Y:S05]  /*16d0*/  @P0 EXIT ;  /* 0x000000000000094d */ /* 0x000fea0003800000 */
[----:B------:R-:W-:Y:S01]  /*16e0*/  HFMA2 R10, -RZ, RZ, 0, 0 ;  /* 0x00000000ff0a7431 */ /* 0x000fe200000001ff */
[----:B------:R-:W0:Y:S01]  /*16f0*/  LDCU UR5, c[0x0][0x398] ;  /* 0x00007300ff0577ac */ /* 0x000e220008000800 */
[----:B------:R-:W2:Y:S05]  /*1700*/  LDCU UR9, c[0x0][0x3a8] ;  /* 0x00007500ff0977ac */ /* 0x000eaa0008000800 */
.L_x_32:
[----:B---3--:R-:W3:Y:S02]  /*1710*/  LDC.64 R12, c[0x4][RZ] ;  /* 0x01000000ff0c7b82 */ /* 0x008ee40000000a00 */
[----:B---3--:R-:W3:Y:S02]  /*1720*/  LDG.E.64 R6, desc[UR10][R12.64+0x10] ;  /* 0x0000100a0c067981 */ /* 0x008ee4000c1e1b00 */
[----:B---3--:R-:W-:-:S06]  /*1730*/  IMAD.WIDE R6, R3, 0x8, R6 ;  /* 0x0000000803067825 */ /* 0x008fcc00078e0206 */
[----:B------:R-:W3:Y:S04]  /*1740*/  LDG.E.64 R6, desc[UR10][R6.64] ;  /* 0x0000000a06067981 */ /* 0x000ee8000c1e1b00 */
[----:B---3--:R-:W3:Y:S01]  /*1750*/  LDG.E R3, desc[UR10][R6.64] ;  /* 0x0000000a06037981 */ /* 0x008ee2000c1e1900 */
[----:B------:R-:W-:Y:S01]  /*1760*/  BSSY.RECONVERGENT B0, `(.L_x_25) ;  /* 0x0000034000007945 */ /* 0x000fe20003800200 */
[----:B---3--:R-:W-:-:S13]  /*1770*/  ISETP.NE.AND P0, PT, R3, -0x1, PT ;  /* 0xffffffff0300780c */ /* 0x008fda0003f05270 */
[----:B------:R-:W-:Y:S05]  /*1780*/  @!P0 BRA `(.L_x_26) ;  /* 0x0000000000c48947 */ /* 0x000fea0003800000 */
[----:B------:R-:W-:Y:S02]  /*1790*/  IMAD.MOV.U32 R4, RZ, RZ, R6 ;  /* 0x000000ffff047224 */ /* 0x000fe400078e0006 */
[----:B------:R-:W-:-:S07]  /*17a0*/  IMAD.MOV.U32 R13, RZ, RZ, R7 ;  /* 0x000000ffff0d7224 */ /* 0x000fce00078e0007 */
.L_x_31:
[----:B------:R-:W-:Y:S01]  /*17b0*/  MOV R6, R4 ;  /* 0x0000000400067202 */ /* 0x000fe20000000f00 */
[----:B------:R-:W-:-:S05]  /*17c0*/  IMAD.MOV.U32 R7, RZ, RZ, R13 ;  /* 0x000000ffff077224 */ /* 0x000fca00078e000d */
[----:B------:R-:W3:Y:S01]  /*17d0*/  LDG.E R12, desc[UR10][R6.64+0x4] ;  /* 0x0000040a060c7981 */ /* 0x000ee2000c1e1900 */
[----:B0-----:R-:W-:Y:S01]  /*17e0*/  VIADD R3, R3, -UR5 ;  /* 0x8000000503037c36 */ /* 0x001fe20008000000 */
[----:B------:R-:W-:Y:S04]  /*17f0*/  BSSY.RECONVERGENT B1, `(.L_x_27) ;  /* 0x0000024000017945 */ /* 0x000fe80003800200 */
[----:B------:R-:W-:-:S04]  /*1800*/  LEA R3, R3, UR4, 0x2 ;  /* 0x0000000403037c11 */ /* 0x000fc8000f8e10ff */
[----:B------:R-:W-:Y:S02]  /*1810*/  LEA R4, R2, R3, 0x2 ;  /* 0x0000000302047211 */ /* 0x000fe400078e10ff */
[----:B------:R-:W-:Y:S04]  /*1820*/  LDS R3, [R3] ;  /* 0x0000000003037984 */ /* 0x000fe80000000800 */
[----:B------:R-:W0:Y:S02]  /*1830*/  LDS R4, [R4+0x4] ;  /* 0x0000040004047984 */ /* 0x000e240000000800 */
[----:B0-----:R-:W-:-:S04]  /*1840*/  FSETP.NEU.AND P0, PT, R4, -3.40282346638528859812e+38, PT ;  /* 0xff7fffff0400780b */ /* 0x001fc80003f0d000 */
[----:B------:R-:W-:-:S04]  /*1850*/  FSETP.EQ.OR P0, PT, R4, R3, !P0 ;  /* 0x000000030400720b */ /* 0x000fc80004702400 */
[----:B------:R-:W-:Y:S01]  /*1860*/  FSETP.EQ.OR P0, PT, R3, 3.40282346638528859812e+38, P0 ;  /* 0x7f7fffff0300780b */ /* 0x000fe20000702400 */
[----:B---3--:R-:W-:-:S12]  /*1870*/  IMAD.MOV.U32 R11, RZ, RZ, R12 ;  /* 0x000000ffff0b7224 */ /* 0x008fd800078e000c */
[----:B------:R-:W-:Y:S05]  /*1880*/  @P0 BRA `(.L_x_28) ;  /* 0x0000000000680947 */ /* 0x000fea0003800000 */
[----:B------:R-:W0:Y:S01]  /*1890*/  LDCU UR8, c[0x0][0x3a8] ;  /* 0x00007500ff0877ac */ /* 0x000e220008000800 */
[----:B------:R-:W-:Y:S01]  /*18a0*/  FSETP.NEU.AND P0, PT, R12, R3, PT ;  /* 0x000000030c00720b */ /* 0x000fe20003f0d000 */
[----:B0-----:R-:W-:-:S12]  /*18b0*/  IMAD.U32 R11, RZ, RZ, UR8 ;  /* 0x00000008ff0b7e24 */ /* 0x001fd8000f8e00ff */
[----:B------:R-:W-:Y:S05]  /*18c0*/  @!P0 BRA `(.L_x_28) ;  /* 0x0000000000588947 */ /* 0x000fea0003800000 */
[----:B------:R-:W0:Y:S01]  /*18d0*/  LDCU UR8, c[0x0][0x3ac] ;  /* 0x00007580ff0877ac */ /* 0x000e220008000800 */
[----:B------:R-:W-:Y:S02]  /*18e0*/  FSETP.NEU.AND P0, PT, R12, R4, PT ;  /* 0x000000040c00720b */ /* 0x000fe40003f0d000 */
[----:B0-----:R-:W-:-:S11]  /*18f0*/  MOV R11, UR8 ;  /* 0x00000008000b7c02 */ /* 0x001fd60008000f00 */
[----:B------:R-:W-:Y:S05]  /*1900*/  @!P0 BRA `(.L_x_28) ;  /* 0x0000000000488947 */ /* 0x000fea0003800000 */
[----:B------:R-:W-:Y:S01]  /*1910*/  FADD R14, -R3, R4 ;  /* 0x00000004030e7221 */ /* 0x000fe20000000100 */
[----:B------:R-:W-:Y:S01]  /*1920*/  FADD R4, R12, -R3 ;  /* 0x800000030c047221 */ /* 0x000fe20000000000 */
[----:B------:R-:W-:Y:S02]  /*1930*/  BSSY.RECONVERGENT B2, `(.L_x_29) ;  /* 0x000000e000027945 */ /* 0x000fe40003800200 */
[----:B------:R-:W0:Y:S01]  /*1940*/  MUFU.RCP R11, R14 ;  /* 0x0000000e000b7308 */ /* 0x000e220000001000 */
[----:B------:R-:W-:-:S07]  /*1950*/  FMUL R3, R5, R4 ;  /* 0x0000000405037220 */ /* 0x000fce0000400000 */
[----:B------:R-:W3:Y:S01]  /*1960*/  FCHK P0, R3, R14 ;  /* 0x0000000e03007302 */ /* 0x000ee20000000000 */
[----:B0-----:R-:W-:-:S04]  /*1970*/  FFMA R12, -R14, R11, 1 ;  /* 0x3f8000000e0c7423 */ /* 0x001fc8000000010b */
[----:B------:R-:W-:-:S04]  /*1980*/  FFMA R12, R11, R12, R11 ;  /* 0x0000000c0b0c7223 */ /* 0x000fc8000000000b */
[----:B------:R-:W-:-:S04]  /*1990*/  FFMA R11, R3, R12, RZ ;  /* 0x0000000c030b7223 */ /* 0x000fc800000000ff */
[----:B------:R-:W-:-:S04]  /*19a0*/  FFMA R4, -R14, R11, R3 ;  /* 0x0000000b0e047223 */ /* 0x000fc80000000103 */
[----:B------:R-:W-:Y:S01]  /*19b0*/  FFMA R11, R12, R4, R11 ;  /* 0x000000040c0b7223 */ /* 0x000fe2000000000b */
[----:B---3--:R-:W-:Y:S06]  /*19c0*/  @!P0 BRA `(.L_x_30) ;  /* 0x0000000000108947 */ /* 0x008fec0003800000 */
[----:B------:R-:W-:Y:S01]  /*19d0*/  IMAD.MOV.U32 R4, RZ, RZ, R14 ;  /* 0x000000ffff047224 */ /* 0x000fe200078e000e */
[----:B------:R-:W-:-:S07]  /*19e0*/  MOV R12, 0x1a00 ;  /* 0x00001a00000c7802 */ /* 0x000fce0000000f00 */
[----:B-12---:R-:W-:Y:S05]  /*19f0*/  CALL.REL.NOINC `($__internal_0_$__cuda_sm3x_div_rn_noftz_f32_slowpath) ;  /* 0x0000000000507944 */ /* 0x006fea0003c00000 */
[----:B------:R-:W-:-:S07]  /*1a00*/  IMAD.MOV.U32 R11, RZ, RZ, R3 ;  /* 0x000000ffff0b7224 */ /* 0x000fce00078e0003 */
.L_x_30:
[----:B--2---:R-:W-:Y:S05]  /*1a10*/  BSYNC.RECONVERGENT B2 ;  /* 0x0000000000027941 */ /* 0x004fea0003800200 */
.L_x_29:
[----:B------:R-:W-:-:S07]  /*1a20*/  FADD R11, R11, UR9 ;  /* 0x000000090b0b7e21 */ /* 0x000fce0008000000 */
.L_x_28:
[----:B--2---:R-:W-:Y:S05]  /*1a30*/  BSYNC.RECONVERGENT B1 ;  /* 0x0000000000017941 */ /* 0x004fea0003800200 */
.L_x_27:
[----:B------:R-:W2:Y:S01]  /*1a40*/  LDG.E R3, desc[UR10][R6.64+0x8] ;  /* 0x0000080a06037981 */ /* 0x000ea2000c1e1900 */
[----:B------:R-:W-:-:S03]  /*1a50*/  IADD3 R4, P1, PT, R6, 0x8, RZ ;  /* 0x0000000806047810 */ /* 0x000fc60007f3e0ff */
[----:B------:R3:W-:Y:S01]  /*1a60*/  STG.E desc[UR10][R6.64+0x4], R11 ;  /* 0x0000040b06007986 */ /* 0x0007e2000c10190a */
[----:B------:R-:W-:Y:S02]  /*1a70*/  IADD3.X R13, PT, PT, RZ, R7, RZ, P1, !PT ;  /* 0x00000007ff0d7210 */ /* 0x000fe40000ffe4ff */
[----:B--2---:R-:W-:-:S13]  /*1a80*/  ISETP.NE.AND P0, PT, R3, -0x1, PT ;  /* 0xffffffff0300780c */ /* 0x004fda0003f05270 */
[----:B---3--:R-:W-:Y:S05]  /*1a90*/  @P0 BRA `(.L_x_31) ;  /* 0xfffffffc00440947 */ /* 0x008fea000383ffff */
.L_x_26:
[----:B0-2---:R-:W-:Y:S05]  /*1aa0*/  BSYNC.RECONVERGENT B0 ;  /* 0x0000000000007941 */ /* 0x005fea0003800200 */
.L_x_25:
[----:B------:R-:W0:Y:S01]  /*1ab0*/  LDCU UR8, c[0x0][0x3a0] ;  /* 0x00007400ff0877ac */ /* 0x000e220008000800 */
[----:B------:R-:W-:-:S05]  /*1ac0*/  VIADD R10, R10, 0x1 ;  /* 0x000000010a0a7836 */ /* 0x000fca0000000000 */
[----:B0-----:R-:W-:-:S13]  /*1ad0*/  ISETP.NE.AND P0, PT, R10, UR8, PT ;  /* 0x000000080a007c0c */ /* 0x001fda000bf05270 */
[----:B------:R-:W-:Y:S05]  /*1ae0*/  @!P0 EXIT ;  /* 0x000000000000894d */ /* 0x000fea0003800000 */
[----:B------:R-:W-:-:S04]  /*1af0*/  IMAD R3, R10, UR7, R9 ;  /* 0x000000070a037c24 */ /* 0x000fc8000f8e0209 */
[----:B------:R-:W-:-:S05]  /*1b00*/  IMAD R3, R3, UR6, R0 ;  /* 0x0000000603037c24 */ /* 0x000fca000f8e0200 */
[----:B------:R-:W-:-:S13]  /*1b10*/  ISETP.GE.AND P0, PT, R3, R8, PT ;  /* 0x000000080300720c */ /* 0x000fda0003f06270 */
[----:B------:R-:W-:Y:S05]  /*1b20*/  @!P0 BRA `(.L_x_32) ;  /* 0xfffffff800f88947 */ /* 0x000fea000383ffff */
[----:B------:R-:W-:Y:S05]  /*1b30*/  EXIT ;  /* 0x000000000000794d */ /* 0x000fea0003800000 */
        .weak           $__internal_0_$__cuda_sm3x_div_rn_noftz_f32_slowpath
        .type           $__internal_0_$__cuda_sm3x_div_rn_noftz_f32_slowpath,@function
        .size           $__internal_0_$__cuda_sm3x_div_rn_noftz_f32_slowpath,(.L_x_108 - $__internal_0_$__cuda_sm3x_div_rn_noftz_f32_slowpath)
$__internal_0_$__cuda_sm3x_div_rn_noftz_f32_slowpath:
[----:B------:R-:W-:Y:S01]  /*1b40*/  SHF.R.U32.HI R13, RZ, 0x17, R4 ;  /* 0x00000017ff0d7819 */ /* 0x000fe20000011604 */
[----:B------:R-:W-:Y:S01]  /*1b50*/  BSSY.RECONVERGENT B3, `(.L_x_33) ;  /* 0x0000062000037945 */ /* 0x000fe20003800200 */
[----:B------:R-:W-:Y:S02]  /*1b60*/  SHF.R.U32.HI R14, RZ, 0x17, R3 ;  /* 0x00000017ff0e7819 */ /* 0x000fe40000011603 */
[----:B------:R-:W-:Y:S02]  /*1b70*/  LOP3.LUT R13, R13, 0xff, RZ, 0xc0, !PT ;  /* 0x000000ff0d0d7812 */ /* 0x000fe400078ec0ff */
[----:B------:R-:W-:-:S03]  /*1b80*/  LOP3.LUT R19, R14, 0xff, RZ, 0xc0, !PT ;  /* 0x000000ff0e137812 */ /* 0x000fc600078ec0ff */
[----:B------:R-:W-:Y:S01]  /*1b90*/  VIADD R16, R13, 0xffffffff ;  /* 0xffffffff0d107836 */ /* 0x000fe20000000000 */
[----:B------:R-:W-:-:S04]  /*1ba0*/  IADD3 R15, PT, PT, R19, -0x1, RZ ;  /* 0xffffffff130f7810 */ /* 0x000fc80007ffe0ff */
[----:B------:R-:W-:-:S04]  /*1bb0*/  ISETP.GT.U32.AND P0, PT, R16, 0xfd, PT ;  /* 0x000000fd1000780c */ /* 0x000fc80003f04070 */
[----:B------:R-:W-:-:S13]  /*1bc0*/  ISETP.GT.U32.OR P0, PT, R15, 0xfd, P0 ;  /* 0x000000fd0f00780c */ /* 0x000fda0000704470 */
[----:B------:R-:W-:Y:S01]  /*1bd0*/  @!P0 IMAD.MOV.U32 R14, RZ, RZ, RZ ;  /* 0x000000ffff0e8224 */ /* 0x000fe200078e00ff */
[----:B------:R-:W-:Y:S06]  /*1be0*/  @!P0 BRA `(.L_x_34) ;  /* 0x00000000005c8947 */ /* 0x000fec0003800000 */
[----:B------:R-:W-:Y:S02]  /*1bf0*/  FSETP.GTU.FTZ.AND P0, PT, |R3|, +INF , PT ;  /* 0x7f8000000300780b */ /* 0x000fe40003f1c200 */
[----:B------:R-:W-:-:S04]  /*1c00*/  FSETP.GTU.FTZ.AND P1, PT, |R4|, +INF , PT ;  /* 0x7f8000000400780b */ /* 0x000fc80003f3c200 */
[----:B------:R-:W-:-:S13]  /*1c10*/  PLOP3.LUT P0, PT, P0, P1, PT, 0xf8, 0x8f ;  /* 0x00000000008f781c */ /* 0x000fda0000703f70 */
[----:B------:R-:W-:Y:S05]  /*1c20*/  @P0 BRA `(.L_x_35) ;  /* 0x00000004004c0947 */ /* 0x000fea0003800000 */
[----:B------:R-:W-:-:S13]  /*1c30*/  LOP3.LUT P0, RZ, R4, 0x7fffffff, R3, 0xc8, !PT ;  /* 0x7fffffff04ff7812 */ /* 0x000fda000780c803 */
[----:B------:R-:W-:Y:S05]  /*1c40*/  @!P0 BRA `(.L_x_36) ;  /* 0x00000004003c8947 */ /* 0x000fea0003800000 */
[C---:B------:R-:W-:Y:S02]  /*1c50*/  FSETP.NEU.FTZ.AND P3, PT, |R3|.reuse, +INF , PT ;  /* 0x7f8000000300780b */ /* 0x040fe40003f7d200 */
[----:B------:R-:W-:Y:S02]  /*1c60*/  FSETP.NEU.FTZ.AND P1, PT, |R4|, +INF , PT ;  /* 0x7f8000000400780b */ /* 0x000fe40003f3d200 */
[----:B------:R-:W-:-:S11]  /*1c70*/  FSETP.NEU.FTZ.AND P0, PT, |R3|, +INF , PT ;  /* 0x7f8000000300780b */ /* 0x000fd60003f1d200 */
[----:B------:R-:W-:Y:S05]  /*1c80*/  @!P1 BRA !P3, `(.L_x_36) ;  /* 0x00000004002c9947 */ /* 0x000fea0005800000 */
[----:B------:R-:W-:-:S04]  /*1c90*/  LOP3.LUT P3, RZ, R3, 0x7fffffff, RZ, 0xc0, !PT ;  /* 0x7fffffff03ff7812 */ /* 0x000fc8000786c0ff */
[----:B------:R-:W-:-:S13]  /*1ca0*/  PLOP3.LUT P1, PT, P1, P3, PT, 0x2f, 0xf2 ;  /* 0x0000000000f2781c */ /* 0x000fda0000f26577 */
[----:B------:R-:W-:Y:S05]  /*1cb0*/  @P1 BRA `(.L_x_37) ;  /* 0x0000000400181947 */ /* 0x000fea0003800000 */
[----:B------:R-:W-:-:S04]  /*1cc0*/  LOP3.LUT P1, RZ, R4, 0x7fffffff, RZ, 0xc0, !PT ;  /* 0x7fffffff04ff7812 */ /* 0x000fc8000782c0ff */
[----:B------:R-:W-:-:S13]  /*1cd0*/  PLOP3.LUT P0, PT, P0, P1, PT, 0x2f, 0xf2 ;  /* 0x0000000000f2781c */ /* 0x000fda0000702577 */
[----:B------:R-:W-:Y:S05]  /*1ce0*/  @P0 BRA `(.L_x_38) ;  /* 0x0000000400000947 */ /* 0x000fea0003800000 */
[----:B------:R-:W-:Y:S02]  /*1cf0*/  ISETP.GE.AND P0, PT, R15, RZ, PT ;  /* 0x000000ff0f00720c */ /* 0x000fe40003f06270 */
[----:B------:R-:W-:-:S11]  /*1d00*/  ISETP.GE.AND P1, PT, R16, RZ, PT ;  /* 0x000000ff1000720c */ /* 0x000fd60003f26270 */
[----:B------:R-:W-:Y:S01]  /*1d10*/  @P0 IMAD.MOV.U32 R14, RZ, RZ, RZ ;  /* 0x000000ffff0e0224 */ /* 0x000fe200078e00ff */
[----:B------:R-:W-:Y:S01]  /*1d20*/  @!P0 MOV R14, 0xffffffc0 ;  /* 0xffffffc0000e8802 */ /* 0x000fe20000000f00 */
[----:B------:R-:W-:Y:S01]  /*1d30*/  @!P0 FFMA R3, R3, 1.84467440737095516160e+19, RZ ;  /* 0x5f80000003038823 */ /* 0x000fe200000000ff */
[----:B------:R-:W-:-:S03]  /*1d40*/  @!P1 FFMA R4, R4, 1.84467440737095516160e+19, RZ ;  /* 0x5f80000004049823 */ /* 0x000fc600000000ff */
[----:B------:R-:W-:-:S07]  /*1d50*/  @!P1 VIADD R14, R14, 0x40 ;  /* 0x000000400e0e9836 */ /* 0x000fce0000000000 */
.L_x_34:
[----:B------:R-:W-:Y:S01]  /*1d60*/  LEA R15, R13, 0xc0800000, 0x17 ;  /* 0xc08000000d0f7811 */ /* 0x000fe200078eb8ff */
[----:B------:R-:W-:Y:S04]  /*1d70*/  BSSY.RECONVERGENT B4, `(.L_x_39) ;  /* 0x0000036000047945 */ /* 0x000fe80003800200 */
[----:B------:R-:W-:Y:S01]  /*1d80*/  IMAD.IADD R17, R4, 0x1, -R15 ;  /* 0x0000000104117824 */ /* 0x000fe200078e0a0f */
[----:B------:R-:W-:-:S03]  /*1d90*/  IADD3 R4, PT, PT, R19, -0x7f, RZ ;  /* 0xffffff8113047810 */ /* 0x000fc60007ffe0ff */
[----:B------:R-:W0:Y:S01]  /*1da0*/  MUFU.RCP R16, R17 ;  /* 0x0000001100107308 */ /* 0x000e220000001000 */
[----:B------:R-:W-:Y:S01]  /*1db0*/  FADD.FTZ R18, -R17, -RZ ;  /* 0x800000ff11127221 */ /* 0x000fe20000010100 */
[C---:B------:R-:W-:Y:S01]  /*1dc0*/  IMAD R3, R4.reuse, -0x800000, R3 ;  /* 0xff80000004037824 */ /* 0x040fe200078e0203 */
[----:B------:R-:W-:-:S05]  /*1dd0*/  IADD3 R13, PT, PT, R4, 0x7f, -R13 ;  /* 0x0000007f040d7810 */ /* 0x000fca0007ffe80d */
[----:B------:R-:W-:Y:S02]  /*1de0*/  IMAD.IADD R13, R13, 0x1, R14 ;  /* 0x000000010d0d7824 */ /* 0x000fe400078e020e */
[----:B0-----:R-:W-:-:S04]  /*1df0*/  FFMA R15, R16, R18, 1 ;  /* 0x3f800000100f7423 */ /* 0x001fc80000000012 */
[----:B------:R-:W-:-:S04]  /*1e00*/  FFMA R16, R16, R15, R16 ;  /* 0x0000000f10107223 */ /* 0x000fc80000000010 */
[----:B------:R-:W-:-:S04]  /*1e10*/  FFMA R15, R3, R16, RZ ;  /* 0x00000010030f7223 */ /* 0x000fc800000000ff */
[----:B------:R-:W-:-:S04]  /*1e20*/  FFMA R19, R18, R15, R3 ;  /* 0x0000000f12137223 */ /* 0x000fc80000000003 */
[----:B------:R-:W-:-:S04]  /*1e30*/  FFMA R15, R16, R19, R15 ;  /* 0x00000013100f7223 */ /* 0x000fc8000000000f */
[----:B------:R-:W-:-:S04]  /*1e40*/  FFMA R18, R18, R15, R3 ;  /* 0x0000000f12127223 */ /* 0x000fc80000000003 */
[----:B------:R-:W-:-:S05]  /*1e50*/  FFMA R3, R16, R18, R15 ;  /* 0x0000001210037223 */ /* 0x000fca000000000f */
[----:B------:R-:W-:-:S04]  /*1e60*/  SHF.R.U32.HI R4, RZ, 0x17, R3 ;  /* 0x00000017ff047819 */ /* 0x000fc80000011603 */
[----:B------:R-:W-:-:S05]  /*1e70*/  LOP3.LUT R4, R4, 0xff, RZ, 0xc0, !PT ;  /* 0x000000ff04047812 */ /* 0x000fca00078ec0ff */
[----:B------:R-:W-:-:S05]  /*1e80*/  IMAD.IADD R17, R4, 0x1, R13 ;  /* 0x0000000104117824 */ /* 0x000fca00078e020d */
[----:B------:R-:W-:-:S04]  /*1e90*/  IADD3 R4, PT, PT, R17, -0x1, RZ ;  /* 0xffffffff11047810 */ /* 0x000fc80007ffe0ff */
[----:B------:R-:W-:-:S13]  /*1ea0*/  ISETP.GE.U32.AND P0, PT, R4, 0xfe, PT ;  /* 0x000000fe0400780c */ /* 0x000fda0003f06070 */
[----:B------:R-:W-:Y:S05]  /*1eb0*/  @!P0 BRA `(.L_x_40) ;  /* 0x0000000000808947 */ /* 0x000fea0003800000 */
[----:B------:R-:W-:-:S13]  /*1ec0*/  ISETP.GT.AND P0, PT, R17, 0xfe, PT ;  /* 0x000000fe1100780c */ /* 0x000fda0003f04270 */
[----:B------:R-:W-:Y:S05]  /*1ed0*/  @P0 BRA `(.L_x_41) ;  /* 0x00000000006c0947 */ /* 0x000fea0003800000 */
[----:B------:R-:W-:-:S13]  /*1ee0*/  ISETP.GE.AND P0, PT, R17, 0x1, PT ;  /* 0x000000011100780c */ /* 0x000fda0003f06270 */
[----:B------:R-:W-:Y:S05]  /*1ef0*/  @P0 BRA `(.L_x_42) ;  /* 0x0000000000740947 */ /* 0x000fea0003800000 */
[----:B------:R-:W-:Y:S02]  /*1f00*/  ISETP.GE.AND P0, PT, R17, -0x18, PT ;  /* 0xffffffe81100780c */ /* 0x000fe40003f06270 */
[----:B------:R-:W-:-:S11]  /*1f10*/  LOP3.LUT R3, R3, 0x80000000, RZ, 0xc0, !PT ;  /* 0x8000000003037812 */ /* 0x000fd600078ec0ff */
[----:B------:R-:W-:Y:S05]  /*1f20*/  @!P0 BRA `(.L_x_42) ;  /* 0x0000000000688947 */ /* 0x000fea0003800000 */
[-CC-:B------:R-:W-:Y:S01]  /*1f30*/  FFMA.RZ R4, R16, R18.reuse, R15.reuse ;  /* 0x0000001210047223 */ /* 0x180fe2000000c00f */
[C---:B------:R-:W-:Y:S01]  /*1f40*/  VIADD R14, R17.reuse, 0x20 ;  /* 0x00000020110e7836 */ /* 0x040fe20000000000 */
[C---:B------:R-:W-:Y:S02]  /*1f50*/  ISETP.NE.AND P3, PT, R17.reuse, RZ, PT ;  /* 0x000000ff1100720c */ /* 0x040fe40003f65270 */
[----:B------:R-:W-:Y:S02]  /*1f60*/  ISETP.NE.AND P1, PT, R17, RZ, PT ;  /* 0x000000ff1100720c */ /* 0x000fe40003f25270 */
[----:B------:R-:W-:Y:S01]  /*1f70*/  LOP3.LUT R13, R4, 0x7fffff, RZ, 0xc0, !PT ;  /* 0x007fffff040d7812 */ /* 0x000fe200078ec0ff */
[CCC-:B------:R-:W-:Y:S01]  /*1f80*/  FFMA.RP R4, R16.reuse, R18.reuse, R15.reuse ;  /* 0x0000001210047223 */ /* 0x1c0fe2000000800f */
[----:B------:R-:W-:Y:S01]  /*1f90*/  FFMA.RM R15, R16, R18, R15 ;  /* 0x00000012100f7223 */ /* 0x000fe2000000400f */
[----:B------:R-:W-:Y:S01]  /*1fa0*/  IMAD.MOV R16, RZ, RZ, -R17 ;  /* 0x000000ffff107224 */ /* 0x000fe200078e0a11 */
[----:B------:R-:W-:-:S03]  /*1fb0*/  LOP3.LUT R13, R13, 0x800000, RZ, 0xfc, !PT ;  /* 0x008000000d0d7812 */ /* 0x000fc600078efcff */
[----:B------:R-:W-:Y:S02]  /*1fc0*/  FSETP.NEU.FTZ.AND P0, PT, R4, R15, PT ;  /* 0x0000000f0400720b */ /* 0x000fe40003f1d000 */
[----:B------:R-:W-:Y:S02]  /*1fd0*/  SHF.L.U32 R14, R13, R14, RZ ;  /* 0x0000000e0d0e7219 */ /* 0x000fe400000006ff */
[----:B------:R-:W-:Y:S02]  /*1fe0*/  SEL R4, R16, RZ, P3 ;  /* 0x000000ff10047207 */ /* 0x000fe40001800000 */
[----:B------:R-:W-:Y:S02]  /*1ff0*/  ISETP.NE.AND P1, PT, R14, RZ, P1 ;  /* 0x000000ff0e00720c */ /* 0x000fe40000f25270 */
[----:B------:R-:W-:Y:S02]  /*2000*/  SHF.R.U32.HI R4, RZ, R4, R13 ;  /* 0x00000004ff047219 */ /* 0x000fe4000001160d */
[----:B------:R-:W-:-:S02]  /*2010*/  PLOP3.LUT P0, PT, P0, P1, PT, 0xf8, 0x8f ;  /* 0x00000000008f781c */ /* 0x000fc40000703f70 */
[----:B------:R-:W-:Y:S02]  /*2020*/  SHF.R.U32.HI R14, RZ, 0x1, R4 ;  /* 0x00000001ff0e7819 */ /* 0x000fe40000011604 */
[----:B------:R-:W-:-:S04]  /*2030*/  SEL R13, RZ, 0x1, !P0 ;  /* 0x00000001ff0d7807 */ /* 0x000fc80004000000 */
[----:B------:R-:W-:-:S04]  /*2040*/  LOP3.LUT R13, R13, 0x1, R14, 0xf8, !PT ;  /* 0x000000010d0d7812 */ /* 0x000fc800078ef80e */
[----:B------:R-:W-:-:S04]  /*2050*/  LOP3.LUT R13, R13, R4, RZ, 0xc0, !PT ;  /* 0x000000040d0d7212 */ /* 0x000fc800078ec0ff */
[----:B------:R-:W-:-:S04]  /*2060*/  IADD3 R14, PT, PT, R14, R13, RZ ;  /* 0x0000000d0e0e7210 */ /* 0x000fc80007ffe0ff */
[----:B------:R-:W-:Y:S01]  /*2070*/  LOP3.LUT R3, R14, R3, RZ, 0xfc, !PT ;  /* 0x000000030e037212 */ /* 0x000fe200078efcff */
[----:B------:R-:W-:Y:S06]  /*2080*/  BRA `(.L_x_42) ;  /* 0x0000000000107947 */ /* 0x000fec0003800000 */
.L_x_41:
[----:B------:R-:W-:-:S04]  /*2090*/  LOP3.LUT R3, R3, 0x80000000, RZ, 0xc0, !PT ;  /* 0x8000000003037812 */ /* 0x000fc800078ec0ff */
[----:B------:R-:W-:Y:S01]  /*20a0*/  LOP3.LUT R3, R3, 0x7f800000, RZ, 0xfc, !PT ;  /* 0x7f80000003037812 */ /* 0x000fe200078efcff */
[----:B------:R-:W-:Y:S06]  /*20b0*/  BRA `(.L_x_42) ;  /* 0x0000000000047947 */ /* 0x000fec0003800000 */
.L_x_40:
[----:B------:R-:W-:-:S07]  /*20c0*/  IMAD R3, R13, 0x800000, R3 ;  /* 0x008000000d037824 */ /* 0x000fce00078e0203 */
.L_x_42:
[----:B------:R-:W-:Y:S05]  /*20d0*/  BSYNC.RECONVERGENT B4 ;  /* 0x0000000000047941 */ /* 0x000fea0003800200 */
.L_x_39:
[----:B------:R-:W-:Y:S05]  /*20e0*/  BRA `(.L_x_43) ;  /* 0x0000000000207947 */ /* 0x000fea0003800000 */
.L_x_38:
[----:B------:R-:W-:-:S04]  /*20f0*/  LOP3.LUT R3, R4, 0x80000000, R3, 0x48, !PT ;  /* 0x8000000004037812 */ /* 0x000fc800078e4803 */
[----:B------:R-:W-:Y:S01]  /*2100*/  LOP3.LUT R3, R3, 0x7f800000, RZ, 0xfc, !PT ;  /* 0x7f80000003037812 */ /* 0x000fe200078efcff */
[----:B------:R-:W-:Y:S06]  /*2110*/  BRA `(.L_x_43) ;  /* 0x0000000000147947 */ /* 0x000fec0003800000 */
.L_x_37:
[----:B------:R-:W-:Y:S01]  /*2120*/  LOP3.LUT R3, R4, 0x80000000, R3, 0x48, !PT ;  /* 0x8000000004037812 */ /* 0x000fe200078e4803 */
[----:B------:R-:W-:Y:S06]  /*2130*/  BRA `(.L_x_43) ;  /* 0x00000000000c7947 */ /* 0x000fec0003800000 */
.L_x_36:
[----:B------:R-:W0:Y:S01]  /*2140*/  MUFU.RSQ R3, -QNAN ;  /* 0xffc0000000037908 */ /* 0x000e220000001400 */
[----:B------:R-:W-:Y:S05]  /*2150*/  BRA `(.L_x_43) ;  /* 0x0000000000047947 */ /* 0x000fea0003800000 */
.L_x_35:
[----:B------:R-:W-:-:S07]  /*2160*/  FADD.FTZ R3, R3, R4 ;  /* 0x0000000403037221 */ /* 0x000fce0000010000 */
.L_x_43:
[----:B------:R-:W-:Y:S05]  /*2170*/  BSYNC.RECONVERGENT B3 ;  /* 0x0000000000037941 */ /* 0x000fea0003800200 */
.L_x_33:
[----:B------:R-:W-:-:S04]  /*2180*/  HFMA2 R13, -RZ, RZ, 0, 0 ;  /* 0x00000000ff0d7431 */ /* 0x000fc800000001ff */
[----:B0-----:R-:W-:Y:S05]  /*2190*/  RET.REL.NODEC R12 `(_Z13scale_problemPfS_S_iiiiffff) ;  /* 0xffffffdc0c987950 */ /* 0x001fea0003c3ffff */
.L_x_44:
[----:B------:R-:W-:-:S00]  /*21a0*/  BRA `(.L_x_44) ;  /* 0xfffffffc00fc7947 */ /* 0x000fc0000383ffff */
[----:B------:R-:W-:-:S00]  /*21b0*/  NOP ;  /* 0x0000000000007918 */ /* 0x000fc00000000000 */
        /* <DEDUP_REMOVED lines=12> */
.L_x_108:


//--------------------- .text._Z14find_min_max_yPf --------------------------
	.section	.text._Z14find_min_max_yPf,"ax",@progbits
	.align	128
        .global         _Z14find_min_max_yPf
        .type           _Z14find_min_max_yPf,@function
        .size           _Z14find_min_max_yPf,(.L_x_110 - _Z14find_min_max_yPf)
        .other          _Z14find_min_max_yPf,@"STO_CUDA_ENTRY STV_DEFAULT"
_Z14find_min_max_yPf:
.text._Z14find_min_max_yPf:
[----:B------:R-:W-:Y:S01]  /*0000*/  LDC R1, c[0x0][0x37c] ;  /* 0x0000df00ff017b82 */ /* 0x000fe20000000800 */
[----:B------:R-:W0:Y:S07]  /*0010*/  S2R R0, SR_TID.X ;  /* 0x0000000000007919 */ /* 0x000e2e0000002100 */
[----:B------:R-:W1:Y:S01]  /*0020*/  LDC.64 R2, c[0x4][RZ] ;  /* 0x01000000ff027b82 */ /* 0x000e620000000a00 */
[----:B------:R-:W1:Y:S01]  /*0030*/  LDCU.64 UR6, c[0x0][0x358] ;  /* 0x00006b00ff0677ac */ /* 0x000e620008000a00 */
[----:B0-----:R-:W-:-:S13]  /*0040*/  ISETP.NE.AND P0, PT, R0, RZ, PT ;  /* 0x000000ff0000720c */ /* 0x001fda0003f05270 */
[----:B------:R-:W0:Y:S01]  /*0050*/  @!P0 S2R R5, SR_CgaCtaId ;  /* 0x0000000000058919 */ /* 0x000e220000008800 */
[----:B------:R-:W-:Y:S01]  /*0060*/  @!P0 MOV R4, 0x400 ;  /* 0x0000040000048802 */ /* 0x000fe20000000f00 */
[----:B------:R-:W-:Y:S02]  /*0070*/  @!P0 IMAD.MOV.U32 R10, RZ, RZ, 0x7f7fffff ;  /* 0x7f7fffffff0a8424 */ /* 0x000fe400078e00ff */
[----:B------:R-:W-:Y:S01]  /*0080*/  @!P0 IMAD.MOV.U32 R11, RZ, RZ, -0x800001 ;  /* 0xff7fffffff0b8424 */ /* 0x000fe200078e00ff */
[----:B0-----:R-:W-:-:S05]  /*0090*/  @!P0 LEA R4, R5, R4, 0x18 ;  /* 0x0000000405048211 */ /* 0x001fca00078ec0ff */
[----:B------:R0:W-:Y:S01]  /*00a0*/  @!P0 STS.64 [R4], R10 ;  /* 0x0000000a04008388 */ /* 0x0001e20000000a00 */
[----:B------:R-:W-:Y:S06]  /*00b0*/  BAR.SYNC.DEFER_BLOCKING 0x0 ;  /* 0x0000000000007b1d */ /* 0x000fec0000010000 */
[----:B-1----:R-:W2:Y:S02]  /*00c0*/  LDG.E R5, desc[UR6][R2.64] ;  /* 0x0000000602057981 */ /* 0x002ea4000c1e1900 */
[----:B--2---:R-:W-:-:S05]  /*00d0*/  I2FP.F32.S32 R6, R5 ;  /* 0x0000000500067245 */ /* 0x004fca0000201400 */
[----:B------:R-:W-:-:S06]  /*00e0*/  FMUL R6, R6, 0.0009765625 ;  /* 0x3a80000006067820 */ /* 0x000fcc0000400000 */
[----:B------:R-:W1:Y:S02]  /*00f0*/  F2I.CEIL.NTZ R6, R6 ;  /* 0x0000000600067305 */ /* 0x000e64000020b100 */
[----:B-1----:R-:W-:-:S05]  /*0100*/  IMAD R8, R6, R0, RZ ;  /* 0x0000000006087224 */ /* 0x002fca00078e02ff */
[----:B------:R-:W-:-:S13]  /*0110*/  ISETP.GE.AND P0, PT, R8, R5, PT ;  /* 0x000000050800720c */ /* 0x000fda0003f06270 */
[----:B0-----:R-:W-:Y:S05]  /*0120*/  @P0 BRA `(.L_x_45) ;  /* 0x0000000000840947 */ /* 0x001fea0003800000 */
[----:B------:R-:W-:Y:S02]  /*0130*/  ISETP.GE.AND P0, PT, R6, 0x1, PT ;  /* 0x000000010600780c */ /* 0x000fe40003f06270 */
[----:B------:R-:W-:-:S11]  /*0140*/  VIADDMNMX R11, R8, R6, R5, PT ;  /* 0x00000006080b7246 */ /* 0x000fd60003800105 */
[----:B------:R-:W-:Y:S05]  /*0150*/  @!P0 BRA `(.L_x_45) ;  /* 0x0000000000788947 */ /* 0x000fea0003800000 */
[----:B------:R-:W5:Y:S02]  /*0160*/  LDG.E.64 R2, desc[UR6][R2.64+0x8] ;  /* 0x0000080602027981 */ /* 0x000f64000c1e1b00 */
.L_x_50:
[----:B0----5:R-:W-:-:S05]  /*0170*/  IMAD.WIDE.U32 R4, R8, 0x4, R2 ;  /* 0x0000000408047825 */ /* 0x021fca00078e0002 */
[----:B------:R0:W5:Y:S01]  /*0180*/  LD.E R13, desc[UR6][R4.64] ;  /* 0x00000006040d7980 */ /* 0x000162000c101900 */
[----:B------:R-:W-:Y:S01]  /*0190*/  MOV R7, 0x400 ;  /* 0x0000040000077802 */ /* 0x000fe20000000f00 */
[----:B------:R-:W-:Y:S01]  /*01a0*/  VIADD R8, R8, 0x1 ;  /* 0x0000000108087836 */ /* 0x000fe20000000000 */
[----:B------:R-:W-:Y:S01]  /*01b0*/  BSSY B0, `(.L_x_46) ;  /* 0x000000d000007945 */ /* 0x000fe20003800000 */
[----:B------:R-:W1:Y:S03]  /*01c0*/  S2R R10, SR_CgaCtaId ;  /* 0x00000000000a7919 */ /* 0x000e660000008800 */
[----:B------:R-:W-:Y:S02]  /*01d0*/  ISETP.GE.AND P0, PT, R8, R11, PT ;  /* 0x0000000b0800720c */ /* 0x000fe40003f06270 */
[----:B-1----:R-:W-:Y:S01]  /*01e0*/  LEA R12, R10, R7, 0x18 ;  /* 0x000000070a0c7211 */ /* 0x002fe200078ec0ff */
[----:B------:R-:W-:-:S04]  /*01f0*/  VIADD R7, R7, 0x4 ;  /* 0x0000000407077836 */ /* 0x000fc80000000000 */
[----:B------:R0:W1:Y:S01]  /*0200*/  LDS R6, [R12+0x4] ;  /* 0x000004000c067984 */ /* 0x0000620000000800 */
[----:B------:R-:W-:-:S07]  /*0210*/  LEA R9, R10, R7, 0x18 ;  /* 0x000000070a097211 */ /* 0x000fce00078ec0ff */
.L_x_47:
[----:B-1---5:R-:W-:Y:S01]  /*0220*/  FMNMX R7, R13, R6, !PT ;  /* 0x000000060d077209 */ /* 0x022fe20007800000 */
[----:B------:R-:W-:Y:S05]  /*0230*/  YIELD ;  /* 0x0000000000007946 */ /* 0x000fea0003800000 */
[----:B------:R-:W1:Y:S02]  /*0240*/  ATOMS.CAS R7, [R9], R6, R7 ;  /* 0x000000060907738d */ /* 0x000e640000000007 */
[----:B-1----:R-:W-:Y:S01]  /*0250*/  ISETP.NE.AND P1, PT, R6, R7, PT ;  /* 0x000000070600720c */ /* 0x002fe20003f25270 */
[----:B------:R-:W-:-:S12]  /*0260*/  IMAD.MOV.U32 R6, RZ, RZ, R7 ;  /* 0x000000ffff067224 */ /* 0x000fd800078e0007 */
[----:B------:R-:W-:Y:S05]  /*0270*/  @P1 BRA `(.L_x_47) ;  /* 0xfffffffc00e81947 */ /* 0x000fea000383ffff */
[----:B------:R-:W-:Y:S05]  /*0280*/  BSYNC B0 ;  /* 0x0000000000007941 */ /* 0x000fea0003800000 */
.L_x_46:
[----:B0-----:R0:W5:Y:S01]  /*0290*/  LD.E R5, desc[UR6][R4.64] ;  /* 0x0000000604057980 */ /* 0x001162000c101900 */
[----:B------:R-:W-:Y:S03]  /*02a0*/  BSSY B0, `(.L_x_48) ;  /* 0x0000008000007945 */ /* 0x000fe60003800000 */
[----:B------:R0:W1:Y:S02]  /*02b0*/  LDS R6, [R12] ;  /* 0x000000000c067984 */ /* 0x0000640000000800 */
.L_x_49:
[----:B-1---5:R-:W-:Y:S01]  /*02c0*/  FMNMX R7, R5, R6, PT ;  /* 0x0000000605077209 */ /* 0x022fe20003800000 */
[----:B------:R-:W-:Y:S05]  /*02d0*/  YIELD ;  /* 0x0000000000007946 */ /* 0x000fea0003800000 */
[----:B------:R-:W1:Y:S02]  /*02e0*/  ATOMS.CAS R7, [R12], R6, R7 ;  /* 0x000000060c07738d */ /* 0x000e640000000007 */
[----:B-1----:R-:W-:Y:S01]  /*02f0*/  ISETP.NE.AND P1, PT, R6, R7, PT ;  /* 0x000000070600720c */ /* 0x002fe20003f25270 */
[----:B------:R-:W-:-:S12]  /*0300*/  IMAD.MOV.U32 R6, RZ, RZ, R7 ;  /* 0x000000ffff067224 */ /* 0x000fd800078e0007 */
[----:B------:R-:W-:Y:S05]  /*0310*/  @P1 BRA `(.L_x_49) ;  /* 0xfffffffc00e81947 */ /* 0x000fea000383ffff */
[----:B------:R-:W-:Y:S05]  /*0320*/  BSYNC B0 ;  /* 0x0000000000007941 */ /* 0x000fea0003800000 */
.L_x_48:
[----:B------:R-:W-:Y:S05]  /*0330*/  @!P0 BRA `(.L_x_50) ;  /* 0xfffffffc008c8947 */ /* 0x000fea000383ffff */
.L_x_45:
[----:B------:R-:W-:Y:S05]  /*0340*/  WARPSYNC.ALL ;  /* 0x0000000000007948 */ /* 0x000fea0003800000 */
[----:B------:R-:W-:Y:S01]  /*0350*/  BAR.SYNC.DEFER_BLOCKING 0x0 ;  /* 0x0000000000007b1d */ /* 0x000fe20000010000 */
[----:B------:R-:W-:-:S13]  /*0360*/  ISETP.NE.AND P0, PT, R0, RZ, PT ;  /* 0x000000ff0000720c */ /* 0x000fda0003f05270 */
[----:B------:R-:W-:Y:S05]  /*0370*/  @P0 EXIT ;  /* 0x000000000000094d */ /* 0x000fea0003800000 */
[----:B------:R-:W1:Y:S01]  /*0380*/  S2UR UR5, SR_CgaCtaId ;  /* 0x00000000000579c3 */ /* 0x000e620000008800 */
[----:B------:R-:W-:-:S07]  /*0390*/  UMOV UR4, 0x400 ;  /* 0x0000040000047882 */ /* 0x000fce0000000000 */
[----:B------:R-:W2:Y:S01]  /*03a0*/  LDC.64 R2, c[0x0][0x380] ;  /* 0x0000e000ff027b82 */ /* 0x000ea20000000a00 */
[----:B-1----:R-:W-:-:S09]  /*03b0*/  ULEA UR4, UR5, UR4, 0x18 ;  /* 0x0000000405047291 */ /* 0x002fd2000f8ec0ff */
[----:B0-----:R-:W2:Y:S04]  /*03c0*/  LDS.64 R4, [UR4] ;  /* 0x00000004ff047984 */ /* 0x001ea80008000a00 */
[----:B--2---:R-:W-:Y:S04]  /*03d0*/  STG.E desc[UR6][R2.64], R4 ;  /* 0x0000000402007986 */ /* 0x004fe8000c101906 */
[----:B------:R-:W-:Y:S01]  /*03e0*/  STG.E desc[UR6][R2.64+0x4], R5 ;  /* 0x0000040502007986 */ /* 0x000fe2000c101906 */
[----:B------:R-:W-:Y:S05]  /*03f0*/  EXIT ;  /* 0x000000000000794d */ /* 0x000fea0003800000 */
.L_x_51:
        /* <DEDUP_REMOVED lines=16> */
.L_x_110:


//--------------------- .text._Z8find_maxPfii     --------------------------
	.section	.text._Z8find_maxPfii,"ax",@progbits
	.align	128
        .global         _Z8find_maxPfii
        .type           _Z8find_maxPfii,@function
        .size           _Z8find_maxPfii,(.L_x_111 - _Z8find_maxPfii)
        .other          _Z8find_maxPfii,@"STO_CUDA_ENTRY STV_DEFAULT"
_Z8find_maxPfii:
.text._Z8find_maxPfii:
        /* <DEDUP_REMOVED lines=8> */
[----:B------:R-:W-:-:S06]  /*0080*/  FMUL R4, R4, 0.0009765625 ;  /* 0x3a80000004047820 */ /* 0x000fcc0000400000 */
[----:B------:R-:W1:Y:S02]  /*0090*/  F2I.CEIL.NTZ R4, R4 ;  /* 0x0000000400047305 */ /* 0x000e64000020b100 */
[----:B-1----:R-:W-:-:S05]  /*00a0*/  IMAD R11, R4, R3, RZ ;  /* 0x00000003040b7224 */ /* 0x002fca00078e02ff */
[----:B------:R-:W-:-:S13]  /*00b0*/  ISETP.GT.AND P0, PT, R11, R2, PT ;  /* 0x000000020b00720c */ /* 0x000fda0003f04270 */
[----:B--2---:R-:W-:Y:S05]  /*00c0*/  @P0 BRA `(.L_x_53) ;  /* 0x0000000400700947 */ /* 0x004fea0003800000 */
[----:B------:R-:W-:-:S05]  /*00d0*/  IMAD.IADD R5, R4, 0x1, R11 ;  /* 0x0000000104057824 */ /* 0x000fca00078e020b */
[----:B------:R-:W-:-:S04]  /*00e0*/  ISETP.GT.AND P0, PT, R5, R2, PT ;  /* 0x000000020500720c */ /* 0x000fc80003f04270 */
[----:B------:R-:W-:-:S04]  /*00f0*/  SEL R6, R0, R5, P0 ;  /* 0x0000000500067207 */ /* 0x000fc80000000000 */
[----:B------:R-:W-:-:S13]  /*0100*/  ISETP.GE.AND P0, PT, R11, R6, PT ;  /* 0x000000060b00720c */ /* 0x000fda0003f06270 */
[----:B------:R-:W-:Y:S05]  /*0110*/  @P0 BRA `(.L_x_53) ;  /* 0x00000004005c0947 */ /* 0x000fea0003800000 */
[----:B------:R-:W-:Y:S01]  /*0120*/  IMAD.IADD R5, R6, 0x1, -R11 ;  /* 0x0000000106057824 */ /* 0x000fe200078e0a0b */
[----:B------:R-:W-:Y:S01]  /*0130*/  BSSY.RECONVERGENT B1, `(.L_x_54) ;  /* 0x0000023000017945 */ /* 0x000fe20003800200 */
[----:B------:R-:W-:-:S03]  /*0140*/  IMAD.IADD R6, R11, 0x1, -R6 ;  /* 0x000000010b067824 */ /* 0x000fc600078e0a06 */
[----:B------:R-:W-:Y:S02]  /*0150*/  LOP3.LUT R12, R5, 0xf, RZ, 0xc0, !PT ;  /* 0x0000000f050c7812 */ /* 0x000fe400078ec0ff */
[----:B------:R-:W-:Y:S01]  /*0160*/  ISETP.GT.U32.AND P0, PT, R6, -0x10, PT ;  /* 0xfffffff00600780c */ /* 0x000fe20003f04070 */
[----:B------:R-:W-:Y:S01]  /*0170*/  IMAD.MOV.U32 R6, RZ, RZ, R11 ;  /* 0x000000ffff067224 */ /* 0x000fe200078e000b */
[----:B------:R-:W-:-:S11]  /*0180*/  ISETP.NE.AND P1, PT, R12, RZ, PT ;  /* 0x000000ff0c00720c */ /* 0x000fd60003f25270 */
[----:B------:R-:W-:Y:S05]  /*0190*/  @P0 BRA `(.L_x_55) ;  /* 0x0000000000700947 */ /* 0x000fea0003800000 */
[----:B------:R-:W0:Y:S01]  /*01a0*/  S2R R9, SR_CgaCtaId ;  /* 0x0000000000097919 */ /* 0x000e220000008800 */
[----:B------:R-:W-:Y:S01]  /*01b0*/  MOV R6, 0x400 ;  /* 0x0000040000067802 */ /* 0x000fe20000000f00 */
[----:B------:R-:W-:Y:S01]  /*01c0*/  IMAD.MOV.U32 R8, RZ, RZ, RZ ;  /* 0x000000ffff087224 */ /* 0x000fe200078e00ff */
[----:B------:R-:W-:Y:S01]  /*01d0*/  LOP3.LUT R7, R5, 0xfffffff0, RZ, 0xc0, !PT ;  /* 0xfffffff005077812 */ /* 0x000fe200078ec0ff */
[----:B------:R-:W-:Y:S01]  /*01e0*/  IMAD.MOV.U32 R13, RZ, RZ, -0x800001 ;  /* 0xff7fffffff0d7424 */ /* 0x000fe200078e00ff */
[----:B0-----:R-:W-:Y:S02]  /*01f0*/  LEA R9, R9, R6, 0x18 ;  /* 0x0000000609097211 */ /* 0x001fe400078ec0ff */
[----:B------:R-:W-:-:S07]  /*0200*/  MOV R6, R11 ;  /* 0x0000000b00067202 */ /* 0x000fce0000000f00 */
.L_x_56:
[----:B0-----:R-:W-:Y:S02]  /*0210*/  IMAD R10, R6, 0x4, R9 ;  /* 0x00000004060a7824 */ /* 0x001fe400078e0209 */
[----:B------:R-:W-:Y:S02]  /*0220*/  VIADD R8, R8, 0x10 ;  /* 0x0000001008087836 */ /* 0x000fe40000000000 */
[----:B------:R-:W-:Y:S01]  /*0230*/  VIADD R6, R6, 0x10 ;  /* 0x0000001006067836 */ /* 0x000fe20000000000 */
[----:B------:R0:W-:Y:S02]  /*0240*/  STS [R10], R13 ;  /* 0x0000000d0a007388 */ /* 0x0001e40000000800 */
[----:B------:R-:W-:Y:S02]  /*0250*/  ISETP.NE.AND P0, PT, R8, R7, PT ;  /* 0x000000070800720c */ /* 0x000fe40003f05270 */
[----:B------:R0:W-:Y:S04]  /*0260*/  STS [R10+0x4], R13 ;  /* 0x0000040d0a007388 */ /* 0x0001e80000000800 */
        /* <DEDUP_REMOVED lines=13> */
[----:B------:R0:W-:Y:S01]  /*0340*/  STS [R10+0x3c], R13 ;  /* 0x00003c0d0a007388 */ /* 0x0001e20000000800 */
[----:B------:R-:W-:Y:S05]  /*0350*/  @P0 BRA `(.L_x_56) ;  /* 0xfffffffc00ac0947 */ /* 0x000fea000383ffff */
.L_x_55:
[----:B------:R-:W-:Y:S05]  /*0360*/  BSYNC.RECONVERGENT B1 ;  /* 0x0000000000017941 */ /* 0x000fea0003800200 */
.L_x_54:
[----:B------:R-:W-:Y:S05]  /*0370*/  @!P1 BRA `(.L_x_53) ;  /* 0x0000000000c49947 */ /* 0x000fea0003800000 */
[----:B------:R-:W-:Y:S01]  /*0380*/  ISETP.GE.U32.AND P0, PT, R12, 0x8, PT ;  /* 0x000000080c00780c */ /* 0x000fe20003f06070 */
[----:B------:R-:W-:Y:S01]  /*0390*/  BSSY.RECONVERGENT B1, `(.L_x_57) ;  /* 0x0000012000017945 */ /* 0x000fe20003800200 */
[----:B------:R-:W-:-:S04]  /*03a0*/  LOP3.LUT R9, R5, 0x7, RZ, 0xc0, !PT ;  /* 0x0000000705097812 */ /* 0x000fc800078ec0ff */
[----:B------:R-:W-:-:S07]  /*03b0*/  ISETP.NE.AND P1, PT, R9, RZ, PT ;  /* 0x000000ff0900720c */ /* 0x000fce0003f25270 */
[----:B------:R-:W-:Y:S06]  /*03c0*/  @!P0 BRA `(.L_x_58) ;  /* 0x0000000000388947 */ /* 0x000fec0003800000 */
[----:B------:R-:W1:Y:S01]  /*03d0*/  S2UR UR5, SR_CgaCtaId ;  /* 0x00000000000579c3 */ /* 0x000e620000008800 */
[----:B------:R-:W-:Y:S01]  /*03e0*/  UMOV UR4, 0x400 ;  /* 0x0000040000047882 */ /* 0x000fe20000000000 */
[----:B------:R-:W-:Y:S01]  /*03f0*/  IMAD.MOV.U32 R8, RZ, RZ, -0x800001 ;  /* 0xff7fffffff087424 */ /* 0x000fe200078e00ff */
[----:B-1----:R-:W-:-:S06]  /*0400*/  ULEA UR4, UR5, UR4, 0x18 ;  /* 0x0000000405047291 */ /* 0x002fcc000f8ec0ff */
[C---:B------:R-:W-:Y:S01]  /*0410*/  LEA R7, R6.reuse, UR4, 0x2 ;  /* 0x0000000406077c11 */ /* 0x040fe2000f8e10ff */
[----:B------:R-:W-:-:S04]  /*0420*/  VIADD R6, R6, 0x8 ;  /* 0x0000000806067836 */ /* 0x000fc80000000000 */
[----:B------:R1:W-:Y:S04]  /*0430*/  STS [R7], R8 ;  /* 0x0000000807007388 */ /* 0x0003e80000000800 */
[----:B------:R1:W-:Y:S04]  /*0440*/  STS [R7+0x4], R8 ;  /* 0x0000040807007388 */ /* 0x0003e80000000800 */
[----:B------:R1:W-:Y:S04]  /*0450*/  STS [R7+0x8], R8 ;  /* 0x0000080807007388 */ /* 0x0003e80000000800 */
[----:B------:R1:W-:Y:S04]  /*0460*/  STS [R7+0xc], R8 ;  /* 0x00000c0807007388 */ /* 0x0003e80000000800 */
[----:B------:R1:W-:Y:S04]  /*0470*/  STS [R7+0x10], R8 ;  /* 0x0000100807007388 */ /* 0x0003e80000000800 */
[----:B------:R1:W-:Y:S04]  /*0480*/  STS [R7+0x14], R8 ;  /* 0x0000140807007388 */ /* 0x0003e80000000800 */
[----:B------:R1:W-:Y:S04]  /*0490*/  STS [R7+0x18], R8 ;  /* 0x0000180807007388 */ /* 0x0003e80000000800 */
[----:B------:R1:W-:Y:S02]  /*04a0*/  STS [R7+0x1c], R8 ;  /* 0x00001c0807007388 */ /* 0x0003e40000000800 */
.L_x_58:
[----:B------:R-:W-:Y:S05]  /*04b0*/  BSYNC.RECONVERGENT B1 ;  /* 0x0000000000017941 */ /* 0x000fea0003800200 */
.L_x_57:
[----:B------:R-:W-:Y:S05]  /*04c0*/  @!P1 BRA `(.L_x_53) ;  /* 0x0000000000709947 */ /* 0x000fea0003800000 */
[----:B------:R-:W-:Y:S01]  /*04d0*/  ISETP.GE.U32.AND P0, PT, R9, 0x4, PT ;  /* 0x000000040900780c */ /* 0x000fe20003f06070 */
[----:B------:R-:W-:Y:S01]  /*04e0*/  BSSY.RECONVERGENT B1, `(.L_x_59) ;  /* 0x000000e000017945 */ /* 0x000fe20003800200 */
[----:B------:R-:W-:-:S04]  /*04f0*/  LOP3.LUT R5, R5, 0x3, RZ, 0xc0, !PT ;  /* 0x0000000305057812 */ /* 0x000fc800078ec0ff */
[----:B------:R-:W-:-:S07]  /*0500*/  ISETP.NE.AND P1, PT, R5, RZ, PT ;  /* 0x000000ff0500720c */ /* 0x000fce0003f25270 */
[----:B------:R-:W-:Y:S06]  /*0510*/  @!P0 BRA `(.L_x_60) ;  /* 0x0000000000288947 */ /* 0x000fec0003800000 */
[----:B------:R-:W2:Y:S01]  /*0520*/  S2UR UR5, SR_CgaCtaId ;  /* 0x00000000000579c3 */ /* 0x000ea20000008800 */
[----:B------:R-:W-:Y:S01]  /*0530*/  UMOV UR4, 0x400 ;  /* 0x0000040000047882 */ /* 0x000fe20000000000 */
[----:B-1----:R-:W-:Y:S01]  /*0540*/  MOV R8, 0xff7fffff ;  /* 0xff7fffff00087802 */ /* 0x002fe20000000f00 */
[----:B--2---:R-:W-:-:S06]  /*0550*/  ULEA UR4, UR5, UR4, 0x18 ;  /* 0x0000000405047291 */ /* 0x004fcc000f8ec0ff */
[C---:B------:R-:W-:Y:S01]  /*0560*/  LEA R7, R6.reuse, UR4, 0x2 ;  /* 0x0000000406077c11 */ /* 0x040fe2000f8e10ff */
[----:B------:R-:W-:-:S04]  /*0570*/  VIADD R6, R6, 0x4 ;  /* 0x0000000406067836 */ /* 0x000fc80000000000 */
[----:B------:R2:W-:Y:S04]  /*0580*/  STS [R7], R8 ;  /* 0x0000000807007388 */ /* 0x0005e80000000800 */
[----:B------:R2:W-:Y:S04]  /*0590*/  STS [R7+0x4], R8 ;  /* 0x0000040807007388 */ /* 0x0005e80000000800 */
[----:B------:R2:W-:Y:S04]  /*05a0*/  STS [R7+0x8], R8 ;  /* 0x0000080807007388 */ /* 0x0005e80000000800 */
[----:B------:R2:W-:Y:S02]  /*05b0*/  STS [R7+0xc], R8 ;  /* 0x00000c0807007388 */ /* 0x0005e40000000800 */
.L_x_60:
[----:B------:R-:W-:Y:S05]  /*05c0*/  BSYNC.RECONVERGENT B1 ;  /* 0x0000000000017941 */ /* 0x000fea0003800200 */
.L_x_59:
[----:B------:R-:W-:Y:S05]  /*05d0*/  @!P1 BRA `(.L_x_53) ;  /* 0x00000000002c9947 */ /* 0x000fea0003800000 */
[----:B0-----:R-:W0:Y:S01]  /*05e0*/  S2R R10, SR_CgaCtaId ;  /* 0x00000000000a7919 */ /* 0x001e220000008800 */
[----:B-12---:R-:W-:Y:S01]  /*05f0*/  MOV R7, 0x400 ;  /* 0x0000040000077802 */ /* 0x006fe20000000f00 */
[----:B------:R-:W-:Y:S02]  /*0600*/  IMAD.MOV.U32 R8, RZ, RZ, RZ ;  /* 0x000000ffff087224 */ /* 0x000fe400078e00ff */
[----:B------:R-:W-:Y:S01]  /*0610*/  IMAD.MOV.U32 R12, RZ, RZ, -0x800001 ;  /* 0xff7fffffff0c7424 */ /* 0x000fe200078e00ff */
[----:B0-----:R-:W-:-:S07]  /*0620*/  LEA R7, R10, R7, 0x18 ;  /* 0x000000070a077211 */ /* 0x001fce00078ec0ff */
.L_x_61:
[----:B------:R-:W-:Y:S02]  /*0630*/  IMAD R9, R6, 0x4, R7 ;  /* 0x0000000406097824 */ /* 0x000fe400078e0207 */
[----:B------:R-:W-:Y:S02]  /*0640*/  VIADD R8, R8, 0x1 ;  /* 0x0000000108087836 */ /* 0x000fe40000000000 */
[----:B------:R-:W-:Y:S01]  /*0650*/  VIADD R6, R6, 0x1 ;  /* 0x0000000106067836 */ /* 0x000fe20000000000 */
[----:B------:R3:W-:Y:S02]  /*0660*/  STS [R9], R12 ;  /* 0x0000000c09007388 */ /* 0x0007e40000000800 */
[----:B------:R-:W-:-:S13]  /*0670*/  ISETP.NE.AND P0, PT, R8, R5, PT ;  /* 0x000000050800720c */ /* 0x000fda0003f05270 */
[----:B---3--:R-:W-:Y:S05]  /*0680*/  @P0 BRA `(.L_x_61) ;  /* 0xfffffffc00e80947 */ /* 0x008fea000383ffff */
.L_x_53:
[----:B------:R-:W-:Y:S05]  /*0690*/  BSYNC.RECONVERGENT B0 ;  /* 0x0000000000007941 */ /* 0x000fea0003800200 */
.L_x_52:
[----:B-12---:R-:W1:Y:S08]  /*06a0*/  LDC.64 R6, c[0x4][RZ] ;  /* 0x01000000ff067b82 */ /* 0x006e700000000a00 */
[----:B------:R-:W-:Y:S06]  /*06b0*/  BAR.SYNC.DEFER_BLOCKING 0x0 ;  /* 0x0000000000007b1d */ /* 0x000fec0000010000 */
[----:B-1----:R-:W2:Y:S02]  /*06c0*/  LDG.E R5, desc[UR8][R6.64] ;  /* 0x0000000806057981 */ /* 0x002ea4000c1e1900 */
[----:B--2---:R-:W-:-:S05]  /*06d0*/  I2FP.F32.S32 R8, R5 ;  /* 0x0000000500087245 */ /* 0x004fca0000201400 */
[----:B------:R-:W-:-:S06]  /*06e0*/  FMUL R8, R8, 0.0009765625 ;  /* 0x3a80000008087820 */ /* 0x000fcc0000400000 */
[----:B------:R-:W0:Y:S02]  /*06f0*/  F2I.CEIL.NTZ R8, R8 ;  /* 0x0000000800087305 */ /* 0x000e24000020b100 */
[----:B0-----:R-:W-:-:S05]  /*0700*/  IMAD R10, R8, R3, RZ ;  /* 0x00000003080a7224 */ /* 0x001fca00078e02ff */
[----:B------:R-:W-:-:S13]  /*0710*/  ISETP.GE.AND P0, PT, R10, R5, PT ;  /* 0x000000050a00720c */ /* 0x000fda0003f06270 */
[----:B------:R-:W-:Y:S05]  /*0720*/  @P0 BRA `(.L_x_62) ;  /* 0x00000000008c0947 */ /* 0x000fea0003800000 */
[----:B------:R-:W-:Y:S02]  /*0730*/  ISETP.GE.AND P0, PT, R8, 0x1, PT ;  /* 0x000000010800780c */ /* 0x000fe40003f06270 */
[----:B------:R-:W-:-:S11]  /*0740*/  VIADDMNMX R5, R10, R8, R5, PT ;  /* 0x000000080a057246 */ /* 0x000fd60003800105 */
[----:B------:R-:W-:Y:S05]  /*0750*/  @!P0 BRA `(.L_x_62) ;  /* 0x0000000000808947 */ /* 0x000fea0003800000 */
[----:B------:R-:W5:Y:S02]  /*0760*/  LDG.E.64 R6, desc[UR8][R6.64+0x10] ;  /* 0x0000100806067981 */ /* 0x000f64000c1e1b00 */
.L_x_68:
[----:B-----5:R-:W-:-:S06]  /*0770*/  IMAD.WIDE.U32 R8, R10, 0x8, R6 ;  /* 0x000000080a087825 */ /* 0x020fcc00078e0006 */
[----:B------:R-:W2:Y:S04]  /*0780*/  LD.E.64 R8, desc[UR8][R8.64] ;  /* 0x0000000808087980 */ /* 0x000ea8000c101b00 */
[----:B--2---:R-:W2:Y:S01]  /*0790*/  LD.E R3, desc[UR8][R8.64] ;  /* 0x0000000808037980 */ /* 0x004ea2000c101900 */
[----:B------:R-:W-:Y:S01]  /*07a0*/  IADD3 R10, PT, PT, R10, 0x1, RZ ;  /* 0x000000010a0a7810 */ /* 0x000fe20007ffe0ff */
[----:B------:R-:W-:Y:S03]  /*07b0*/  BSSY B0, `(.L_x_63) ;  /* 0x0000019000007945 */ /* 0x000fe60003800000 */
[----:B------:R-:W-:Y:S02]  /*07c0*/  ISETP.GE.AND P0, PT, R10, R5, PT ;  /* 0x000000050a00720c */ /* 0x000fe40003f06270 */
[----:B--2---:R-:W-:-:S13]  /*07d0*/  ISETP.NE.AND P1, PT, R3, -0x1, PT ;  /* 0xffffffff0300780c */ /* 0x004fda0003f25270 */
[----:B------:R-:W-:Y:S05]  /*07e0*/  @!P1 BRA `(.L_x_64) ;  /* 0x0000000000549947 */ /* 0x000fea0003800000 */
.L_x_67:
[----:B------:R0:W5:Y:S01]  /*07f0*/  LD.E R15, desc[UR8][R8.64+0x4] ;  /* 0x00000408080f7980 */ /* 0x000162000c101900 */
[----:B------:R-:W1:Y:S01]  /*0800*/  S2UR UR5, SR_CgaCtaId ;  /* 0x00000000000579c3 */ /* 0x000e620000008800 */
[----:B------:R-:W2:Y:S01]  /*0810*/  LDCU UR6, c[0x0][0x388] ;  /* 0x00007100ff0677ac */ /* 0x000ea20008000800 */
[----:B------:R-:W-:Y:S01]  /*0820*/  BSSY B1, `(.L_x_65) ;  /* 0x000000c000017945 */ /* 0x000fe20003800000 */
[----:B------:R-:W-:Y:S01]  /*0830*/  UMOV UR4, 0x400 ;  /* 0x0000040000047882 */ /* 0x000fe20000000000 */
[----:B--2---:R-:W-:Y:S01]  /*0840*/  VIADD R3, R3, -UR6 ;  /* 0x8000000603037c36 */ /* 0x004fe20008000000 */
[----:B-1----:R-:W-:-:S06]  /*0850*/  ULEA UR4, UR5, UR4, 0x18 ;  /* 0x0000000405047291 */ /* 0x002fcc000f8ec0ff */
[----:B------:R-:W-:-:S05]  /*0860*/  LEA R3, R3, UR4, 0x2 ;  /* 0x0000000403037c11 */ /* 0x000fca000f8e10ff */
[----:B------:R0:W1:Y:S02]  /*0870*/  LDS R12, [R3] ;  /* 0x00000000030c7984 */ /* 0x0000640000000800 */
.L_x_66:
[----:B-1---5:R-:W-:Y:S01]  /*0880*/  FMNMX R13, R15, R12, !PT ;  /* 0x0000000c0f0d7209 */ /* 0x022fe20007800000 */
[----:B------:R-:W-:Y:S05]  /*0890*/  YIELD ;  /* 0x0000000000007946 */ /* 0x000fea0003800000 */
[----:B------:R-:W1:Y:S02]  /*08a0*/  ATOMS.CAS R13, [R3], R12, R13 ;  /* 0x0000000c030d738d */ /* 0x000e64000000000d */
[----:B-1----:R-:W-:Y:S01]  /*08b0*/  ISETP.NE.AND P1, PT, R12, R13, PT ;  /* 0x0000000d0c00720c */ /* 0x002fe20003f25270 */
[----:B------:R-:W-:-:S12]  /*08c0*/  IMAD.MOV.U32 R12, RZ, RZ, R13 ;  /* 0x000000ffff0c7224 */ /* 0x000fd800078e000d */
[----:B------:R-:W-:Y:S05]  /*08d0*/  @P1 BRA `(.L_x_66) ;  /* 0xfffffffc00e81947 */ /* 0x000fea000383ffff */
[----:B------:R-:W-:Y:S05]  /*08e0*/  BSYNC B1 ;  /* 0x0000000000017941 */ /* 0x000fea0003800000 */
.L_x_65:
[----:B0-----:R0:W2:Y:S02]  /*08f0*/  LD.E R3, desc[UR8][R8.64+0x8] ;  /* 0x0000080808037980 */ /* 0x0010a4000c101900 */
[----:B0-----:R-:W-:-:S05]  /*0900*/  IADD3 R8, P2, PT, R8, 0x8, RZ ;  /* 0x0000000808087810 */ /* 0x001fca0007f5e0ff */
[----:B------:R-:W-:Y:S01]  /*0910*/  IMAD.X R9, RZ, RZ, R9, P2 ;  /* 0x000000ffff097224 */ /* 0x000fe200010e0609 */
[----:B--2---:R-:W-:-:S13]  /*0920*/  ISETP.NE.AND P1, PT, R3, -0x1, PT ;  /* 0xffffffff0300780c */ /* 0x004fda0003f25270 */
[----:B------:R-:W-:Y:S05]  /*0930*/  @P1 BRA `(.L_x_67) ;  /* 0xfffffffc00ac1947 */ /* 0x000fea000383ffff */
.L_x_64:
[----:B------:R-:W-:Y:S05]  /*0940*/  BSYNC B0 ;  /* 0x0000000000007941 */ /* 0x000fea0003800000 */
.L_x_63:
[----:B------:R-:W-:Y:S05]  /*0950*/  @!P0 BRA `(.L_x_68) ;  /* 0xfffffffc00848947 */ /* 0x000fea000383ffff */
.L_x_62:
[----:B------:R-:W-:Y:S05]  /*0960*/  WARPSYNC.ALL ;  /* 0x0000000000007948 */ /* 0x000fea0003800000 */
[----:B------:R-:W-:Y:S01]  /*0970*/  BAR.SYNC.DEFER_BLOCKING 0x0 ;  /* 0x0000000000007b1d */ /* 0x000fe20000010000 */
[----:B------:R-:W-:-:S13]  /*0980*/  ISETP.GT.AND P0, PT, R11, R2, PT ;  /* 0x000000020b00720c */ /* 0x000fda0003f04270 */
[----:B------:R-:W-:Y:S05]  /*0990*/  @P0 EXIT ;  /* 0x000000000000094d */ /* 0x000fea0003800000 */
[----:B------:R-:W-:-:S05]  /*09a0*/  IMAD.IADD R3, R4, 0x1, R11 ;  /* 0x0000000104037824 */ /* 0x000fca00078e020b */
[----:B------:R-:W-:-:S04]  /*09b0*/  ISETP.GT.AND P0, PT, R3, R2, PT ;  /* 0x000000020300720c */ /* 0x000fc80003f04270 */
[----:B------:R-:W-:-:S04]  /*09c0*/  SEL R10, R0, R3, P0 ;  /* 0x00000003000a7207 */ /* 0x000fc80000000000 */
[----:B------:R-:W-:-:S13]  /*09d0*/  ISETP.GE.AND P0, PT, R11, R10, PT ;  /* 0x0000000a0b00720c */ /* 0x000fda0003f06270 */
[----:B------:R-:W-:Y:S05]  /*09e0*/  @P0 EXIT ;  /* 0x000000000000094d */ /* 0x000fea0003800000 */
[----:B------:R-:W-:Y:S01]  /*09f0*/  IMAD.IADD R0, R10, 0x1, -R11 ;  /* 0x000000010a007824 */ /* 0x000fe200078e0a0b */
[----:B------:R-:W-:Y:S01]  /*0a00*/  BSSY.RECONVERGENT B0, `(.L_x_69) ;  /* 0x0000013000007945 */ /* 0x000fe20003800200 */
[----:B------:R-:W-:-:S03]  /*0a10*/  IMAD.IADD R2, R11, 0x1, -R10 ;  /* 0x000000010b027824 */ /* 0x000fc600078e0a0a */
[----:B------:R-:W-:Y:S02]  /*0a20*/  LOP3.LUT P0, R0, R0, 0x3, RZ, 0xc0, !PT ;  /* 0x0000000300007812 */ /* 0x000fe4000780c0ff */
[----:B------:R-:W-:-:S11]  /*0a30*/  ISETP.GT.U32.AND P1, PT, R2, -0x4, PT ;  /* 0xfffffffc0200780c */ /* 0x000fd60003f24070 */
[----:B------:R-:W-:Y:S05]  /*0a40*/  @!P0 BRA `(.L_x_70) ;  /* 0x0000000000388947 */ /* 0x000fea0003800000 */
[----:B------:R-:W0:Y:S01]  /*0a50*/  S2UR UR5, SR_CgaCtaId ;  /* 0x00000000000579c3 */ /* 0x000e220000008800 */
[----:B------:R-:W-:Y:S01]  /*0a60*/  UMOV UR4, 0x400 ;  /* 0x0000040000047882 */ /* 0x000fe20000000000 */
[----:B------:R-:W-:-:S06]  /*0a70*/  IADD3 R6, PT, PT, -R0, RZ, RZ ;  /* 0x000000ff00067210 */ /* 0x000fcc0007ffe1ff */
[----:B------:R-:W1:Y:S01]  /*0a80*/  LDC.64 R4, c[0x0][0x380] ;  /* 0x0000e000ff047b82 */ /* 0x000e620000000a00 */
[----:B0-----:R-:W-:-:S06]  /*0a90*/  ULEA UR4, UR5, UR4, 0x18 ;  /* 0x0000000405047291 */ /* 0x001fcc000f8ec0ff */
[----:B------:R-:W-:-:S07]  /*0aa0*/  LEA R0, R11, UR4, 0x2 ;  /* 0x000000040b007c11 */ /* 0x000fce000f8e10ff */
.L_x_71:
[----:B0-----:R0:W2:Y:S01]  /*0ab0*/  LDS R7, [R0] ;  /* 0x0000000000077984 */ /* 0x0010a20000000800 */
[----:B-1----:R-:W-:-:S04]  /*0ac0*/  IMAD.WIDE R2, R11, 0x4, R4 ;  /* 0x000000040b027825 */ /* 0x002fc800078e0204 */
[----:B------:R-:W-:Y:S02]  /*0ad0*/  VIADD R6, R6, 0x1 ;  /* 0x0000000106067836 */ /* 0x000fe40000000000 */
[----:B------:R-:W-:Y:S02]  /*0ae0*/  VIADD R11, R11, 0x1 ;  /* 0x000000010b0b7836 */ /* 0x000fe40000000000 */
[----:B0-----:R-:W-:Y:S01]  /*0af0*/  VIADD R0, R0, 0x4 ;  /* 0x0000000400007836 */ /* 0x001fe20000000000 */
[----:B------:R-:W-:Y:S01]  /*0b00*/  ISETP.NE.AND P0, PT, R6, RZ, PT ;  /* 0x000000ff0600720c */ /* 0x000fe20003f05270 */
[----:B--2---:R0:W-:-:S12]  /*0b10*/  STG.E desc[UR8][R2.64], R7 ;  /* 0x0000000702007986 */ /* 0x0041d8000c101908 */
[----:B------:R-:W-:Y:S05]  /*0b20*/  @P0 BRA `(.L_x_71) ;  /* 0xfffffffc00e00947 */ /* 0x000fea000383ffff */
.L_x_70:
[----:B------:R-:W-:Y:S05]  /*0b30*/  BSYNC.RECONVERGENT B0 ;  /* 0x0000000000007941 */ /* 0x000fea0003800200 */
.L_x_69:
[----:B------:R-:W-:Y:S05]  /*0b40*/  @P1 EXIT ;  /* 0x000000000000194d */ /* 0x000fea0003800000 */
[----:B------:R-:W1:Y:S01]  /*0b50*/  S2UR UR7, SR_CgaCtaId ;  /* 0x00000000000779c3 */ /* 0x000e620000008800 */
[----:B------:R-:W2:Y:S01]  /*0b60*/  LDCU.64 UR4, c[0x0][0x380] ;  /* 0x00007000ff0477ac */ /* 0x000ea20008000a00 */
[----:B------:R-:W-:Y:S01]  /*0b70*/  IMAD.IADD R10, R11, 0x1, -R10 ;  /* 0x000000010b0a7824 */ /* 0x000fe200078e0a0a */
[----:B------:R-:W-:Y:S01]  /*0b80*/  BSSY.RECONVERGENT B0, `(.L_x_72) ;  /* 0x000005c000007945 */ /* 0x000fe20003800200 */
[----:B------:R-:W-:-:S03]  /*0b90*/  UMOV UR6, 0x400 ;  /* 0x0000040000067882 */ /* 0x000fc60000000000 */
[----:B------:R-:W-:Y:S01]  /*0ba0*/  ISETP.GE.AND P0, PT, R10, RZ, PT ;  /* 0x000000ff0a00720c */ /* 0x000fe20003f06270 */
[----:B--2---:R-:W-:-:S04]  /*0bb0*/  UIADD3 UR4, UP0, UPT, UR4, 0x8, URZ ;  /* 0x0000000804047890 */ /* 0x004fc8000ff1e0ff */
[----:B------:R-:W-:Y:S02]  /*0bc0*/  UIADD3.X UR5, UPT, UPT, URZ, UR5, URZ, UP0, !UPT ;  /* 0x00000005ff057290 */ /* 0x000fe400087fe4ff */
[----:B-1----:R-:W-:Y:S01]  /*0bd0*/  ULEA UR6, UR7, UR6, 0x18 ;  /* 0x0000000607067291 */ /* 0x002fe2000f8ec0ff */
[----:B0-----:R-:W-:-:S03]  /*0be0*/  IMAD.U32 R2, RZ, RZ, UR4 ;  /* 0x00000004ff027e24 */ /* 0x001fc6000f8e00ff */
[----:B------:R-:W-:Y:S02]  /*0bf0*/  MOV R3, UR5 ;  /* 0x0000000500037c02 */ /* 0x000fe40008000f00 */
[----:B------:R-:W-:-:S05]  /*0c00*/  LEA R0, R11, UR6, 0x2 ;  /* 0x000000060b007c11 */ /* 0x000fca000f8e10ff */
        /* <DEDUP_REMOVED lines=8> */
.L_x_76:
[----:B-1----:R-:W0:Y:S01]  /*0c90*/  LDS R27, [R0+-0x8] ;  /* 0xfffff800001b7984 */ /* 0x002e220000000800 */
[C-C-:B------:R-:W-:Y:S01]  /*0ca0*/  IMAD.WIDE R6, R11.reuse, 0x4, R2.reuse ;  /* 0x000000040b067825 */ /* 0x140fe200078e0202 */
[----:B------:R-:W-:Y:S02]  /*0cb0*/  IADD3 R10, PT, PT, R10, 0x10, RZ ;  /* 0x000000100a0a7810 */ /* 0x000fe40007ffe0ff */
[----:B------:R-:W1:Y:S01]  /*0cc0*/  LDS R29, [R0+-0x4] ;  /* 0xfffffc00001d7984 */ /* 0x000e620000000800 */
[C---:B------:R-:W-:Y:S01]  /*0cd0*/  VIADD R5, R11.reuse, 0x4 ;  /* 0x000000040b057836 */ /* 0x040fe20000000000 */
[----:B------:R-:W-:Y:S01]  /*0ce0*/  ISETP.GE.AND P1, PT, R10, -0xc, PT ;  /* 0xfffffff40a00780c */ /* 0x000fe20003f26270 */
[C---:B------:R-:W-:Y:S01]  /*0cf0*/  VIADD R9, R11.reuse, 0x8 ;  /* 0x000000080b097836 */ /* 0x040fe20000000000 */
[----:B------:R-:W2:Y:S01]  /*0d00*/  LDS R20, [R0] ;  /* 0x0000000000147984 */ /* 0x000ea20000000800 */
[----:B------:R-:W-:Y:S02]  /*0d10*/  VIADD R26, R11, 0xc ;  /* 0x0000000c0b1a7836 */ /* 0x000fe40000000000 */
[--C-:B------:R-:W-:Y:S01]  /*0d20*/  IMAD.WIDE R4, R5, 0x4, R2.reuse ;  /* 0x0000000405047825 */ /* 0x100fe200078e0202 */
[----:B------:R-:W3:Y:S03]  /*0d30*/  LDS R22, [R0+0x4] ;  /* 0x0000040000167984 */ /* 0x000ee60000000800 */
[----:B------:R-:W-:Y:S01]  /*0d40*/  IMAD.WIDE R8, R9, 0x4, R2 ;  /* 0x0000000409087825 */ /* 0x000fe200078e0202 */
[----:B------:R-:W4:Y:S03]  /*0d50*/  LDS R24, [R0+0x8] ;  /* 0x0000080000187984 */ /* 0x000f260000000800 */
[----:B------:R-:W-:Y:S01]  /*0d60*/  VIADD R11, R11, 0x10 ;  /* 0x000000100b0b7836 */ /* 0x000fe20000000000 */
[----:B------:R-:W5:Y:S04]  /*0d70*/  LDS R21, [R0+0xc] ;  /* 0x00000c0000157984 */ /* 0x000f680000000800 */
        /* <DEDUP_REMOVED lines=9> */
[----:B------:R2:W5:Y:S04]  /*0e10*/  LDS R18, [R0+0x34] ;  /* 0x0000340000127984 */ /* 0x0005680000000800 */
[----:B0-----:R0:W-:Y:S04]  /*0e20*/  STG.E desc[UR8][R6.64+-0x8], R27 ;  /* 0xfffff81b06007986 */ /* 0x0011e8000c101908 */
[----:B-1----:R1:W-:Y:S01]  /*0e30*/  STG.E desc[UR8][R6.64+-0x4], R29 ;  /* 0xfffffc1d06007986 */ /* 0x0023e2000c101908 */
[----:B--2---:R-:W-:-:S03]  /*0e40*/  VIADD R0, R0, 0x40 ;  /* 0x0000004000007836 */ /* 0x004fc60000000000 */
[----:B------:R1:W-:Y:S01]  /*0e50*/  STG.E desc[UR8][R6.64], R20 ;  /* 0x0000001406007986 */ /* 0x0003e2000c101908 */
[----:B0-----:R-:W-:-:S03]  /*0e60*/  IMAD.WIDE R26, R26, 0x4, R2 ;  /* 0x000000041a1a7825 */ /* 0x001fc600078e0202 */
[----:B---3--:R1:W-:Y:S04]  /*0e70*/  STG.E desc[UR8][R6.64+0x4], R22 ;  /* 0x0000041606007986 */ /* 0x0083e8000c101908 */
[----:B----4-:R1:W-:Y:S04]  /*0e80*/  STG.E desc[UR8][R4.64+-0x8], R24 ;  /* 0xfffff81804007986 */ /* 0x0103e8000c101908 */
[----:B-----5:R1:W-:Y:S04]  /*0e90*/  STG.E desc[UR8][R4.64+-0x4], R21 ;  /* 0xfffffc1504007986 */ /* 0x0203e8000c101908 */
[----:B------:R1:W-:Y:S04]  /*0ea0*/  STG.E desc[UR8][R4.64], R25 ;  /* 0x0000001904007986 */ /* 0x0003e8000c101908 */
        /* <DEDUP_REMOVED lines=8> */
[----:B------:R1:W-:Y:S01]  /*0f30*/  STG.E desc[UR8][R26.64+0x4], R18 ;  /* 0x000004121a007986 */ /* 0x0003e2000c101908 */
[----:B------:R-:W-:Y:S05]  /*0f40*/  @!P1 BRA `(.L_x_76) ;  /* 0xfffffffc00509947 */ /* 0x000fea000383ffff */
.L_x_75:
[----:B------:R-:W-:Y:S05]  /*0f50*/  BSYNC.RECONVERGENT B1 ;  /* 0x0000000000017941 */ /* 0x000fea0003800200 */
.L_x_74:
[----:B-1----:R-:W-:Y:S01]  /*0f60*/  IMAD.MOV R4, RZ, RZ, -R10 ;  /* 0x000000ffff047224 */ /* 0x002fe200078e0a0a */
[----:B------:R-:W-:Y:S04]  /*0f70*/  BSSY.RECONVERGENT B1, `(.L_x_77) ;  /* 0x000001a000017945 */ /* 0x000fe80003800200 */
[----:B------:R-:W-:-:S13]  /*0f80*/  ISETP.GT.AND P1, PT, R4, 0x4, PT ;  /* 0x000000040400780c */ /* 0x000fda0003f24270 */
[----:B------:R-:W-:Y:S05]  /*0f90*/  @!P1 BRA `(.L_x_78) ;  /* 0x00000000005c9947 */ /* 0x000fea0003800000 */
[----:B------:R-:W0:Y:S01]  /*0fa0*/  LDS R9, [R0+-0x8] ;  /* 0xfffff80000097984 */ /* 0x000e220000000800 */
[C---:B------:R-:W-:Y:S01]  /*0fb0*/  VIADD R7, R11.reuse, 0x4 ;  /* 0x000000040b077836 */ /* 0x040fe20000000000 */
[----:B------:R-:W-:Y:S01]  /*0fc0*/  PLOP3.LUT P0, PT, PT, PT, PT, 0x8, 0x80 ;  /* 0x000000000080781c */ /* 0x000fe20003f0e170 */
[C-C-:B------:R-:W-:Y:S01]  /*0fd0*/  IMAD.WIDE R4, R11.reuse, 0x4, R2.reuse ;  /* 0x000000040b047825 */ /* 0x140fe200078e0202 */
[----:B------:R-:W1:Y:S01]  /*0fe0*/  LDS R13, [R0+-0x4] ;  /* 0xfffffc00000d7984 */ /* 0x000e620000000800 */
[----:B------:R-:W-:Y:S02]  /*0ff0*/  IADD3 R11, PT, PT, R11, 0x8, RZ ;  /* 0x000000080b0b7810 */ /* 0x000fe40007ffe0ff */
[----:B------:R-:W-:Y:S01]  /*1000*/  IMAD.WIDE R6, R7, 0x4, R2 ;  /* 0x0000000407067825 */ /* 0x000fe200078e0202 */
[----:B------:R-:W2:Y:S03]  /*1010*/  LDS R15, [R0] ;  /* 0x00000000000f7984 */ /* 0x000ea60000000800 */
[----:B------:R-:W-:Y:S01]  /*1020*/  VIADD R10, R10, 0x8 ;  /* 0x000000080a0a7836 */ /* 0x000fe20000000000 */
[----:B------:R-:W3:Y:S04]  /*1030*/  LDS R17, [R0+0x4] ;  /* 0x0000040000117984 */ /* 0x000ee80000000800 */
[----:B------:R-:W4:Y:S04]  /*1040*/  LDS R19, [R0+0x8] ;  /* 0x0000080000137984 */ /* 0x000f280000000800 */
[----:B------:R-:W5:Y:S04]  /*1050*/  LDS R21, [R0+0xc] ;  /* 0x00000c0000157984 */ /* 0x000f680000000800 */
[----:B------:R-:W5:Y:S04]  /*1060*/  LDS R23, [R0+0x10] ;  /* 0x0000100000177984 */ /* 0x000f680000000800 */
[----:B------:R0:W5:Y:S02]  /*1070*/  LDS R25, [R0+0x14] ;  /* 0x0000140000197984 */ /* 0x0001640000000800 */
[----:B0-----:R-:W-:-:S02]  /*1080*/  VIADD R0, R0, 0x20 ;  /* 0x0000002000007836 */ /* 0x001fc40000000000 */
[----:B------:R0:W-:Y:S04]  /*1090*/  STG.E desc[UR8][R4.64+-0x8], R9 ;  /* 0xfffff80904007986 */ /* 0x0001e8000c101908 */
[----:B-1----:R0:W-:Y:S04]  /*10a0*/  STG.E desc[UR8][R4.64+-0x4], R13 ;  /* 0xfffffc0d04007986 */ /* 0x0021e8000c101908 */
[----:B--2---:R0:W-:Y:S04]  /*10b0*/  STG.E desc[UR8][R4.64], R15 ;  /* 0x0000000f04007986 */ /* 0x0041e8000c101908 */
[----:B---3--:R0:W-:Y:S04]  /*10c0*/  STG.E desc[UR8][R4.64+0x4], R17 ;  /* 0x0000041104007986 */ /* 0x0081e8000c101908 */
[----:B----4-:R0:W-:Y:S04]  /*10d0*/  STG.E desc[UR8][R6.64+-0x8], R19 ;  /* 0xfffff81306007986 */ /* 0x0101e8000c101908 */
[----:B-----5:R0:W-:Y:S04]  /*10e0*/  STG.E desc[UR8][R6.64+-0x4], R21 ;  /* 0xfffffc1506007986 */ /* 0x0201e8000c101908 */
[----:B------:R0:W-:Y:S04]  /*10f0*/  STG.E desc[UR8][R6.64], R23 ;  /* 0x0000001706007986 */ /* 0x0001e8000c101908 */
[----:B------:R0:W-:Y:S02]  /*1100*/  STG.E desc[UR8][R6.64+0x4], R25 ;  /* 0x0000041906007986 */ /* 0x0001e4000c101908 */
.L_x_78:
[----:B------:R-:W-:Y:S05]  /*1110*/  BSYNC.RECONVERGENT B1 ;  /* 0x0000000000017941 */ /* 0x000fea0003800200 */
.L_x_77:
[----:B------:R-:W-:-:S13]  /*1120*/  ISETP.NE.OR P0, PT, R10, RZ, P0 ;  /* 0x000000ff0a00720c */ /* 0x000fda0000705670 */
[----:B------:R-:W-:Y:S05]  /*1130*/  @!P0 EXIT ;  /* 0x000000000000894d */ /* 0x000fea0003800000 */
.L_x_73:
[----:B------:R-:W-:Y:S05]  /*1140*/  BSYNC.RECONVERGENT B0 ;  /* 0x0000000000007941 */ /* 0x000fea0003800200 */
.L_x_72:
[----:B0--3--:R-:W0:Y:S01]  /*1150*/  LDS R7, [R0+-0x8] ;  /* 0xfffff80000077984 */ /* 0x009e220000000800 */
[----:B------:R-:W-:-:S03]  /*1160*/  IMAD.WIDE R4, R11, 0x4, R2 ;  /* 0x000000040b047825 */ /* 0x000fc600078e0202 */
[----:B------:R-:W1:Y:S01]  /*1170*/  LDS R9, [R0+-0x4] ;  /* 0xfffffc0000097984 */ /* 0x000e620000000800 */
[----:B------:R-:W-:Y:S02]  /*1180*/  VIADD R10, R10, 0x4 ;  /* 0x000000040a0a7836 */ /* 0x000fe40000000000 */
[----:B------:R-:W-:Y:S01]  /*1190*/  VIADD R11, R11, 0x4 ;  /* 0x000000040b0b7836 */ /* 0x000fe20000000000 */
[----:B------:R-:W2:Y:S02]  /*11a0*/  LDS R13, [R0] ;  /* 0x00000000000d7984 */ /* 0x000ea40000000800 */
[----:B------:R-:W-:Y:S02]  /*11b0*/  ISETP.NE.AND P0, PT, R10, RZ, PT ;  /* 0x000000ff0a00720c */ /* 0x000fe40003f05270 */
[----:B------:R3:W4:Y:S02]  /*11c0*/  LDS R15, [R0+0x4] ;  /* 0x00000400000f7984 */ /* 0x0007240000000800 */
[----:B---3--:R-:W-:-:S02]  /*11d0*/  VIADD R0, R0, 0x10 ;  /* 0x0000001000007836 */ /* 0x008fc40000000000 */
[----:B0-----:R3:W-:Y:S04]  /*11e0*/  STG.E desc[UR8][R4.64+-0x8], R7 ;  /* 0xfffff80704007986 */ /* 0x0017e8000c101908 */
[----:B-1----:R3:W-:Y:S04]  /*11f0*/  STG.E desc[UR8][R4.64+-0x4], R9 ;  /* 0xfffffc0904007986 */ /* 0x0027e8000c101908 */
[----:B--2---:R3:W-:Y:S04]  /*1200*/  STG.E desc[UR8][R4.64], R13 ;  /* 0x0000000d04007986 */ /* 0x0047e8000c101908 */
[----:B----4-:R3:W-:Y:S01]  /*1210*/  STG.E desc[UR8][R4.64+0x4], R15 ;  /* 0x0000040f04007986 */ /* 0x0107e2000c101908 */
[----:B------:R-:W-:Y:S05]  /*1220*/  @P0 BRA `(.L_x_72) ;  /* 0xfffffffc00c80947 */ /* 0x000fea000383ffff */
[----:B------:R-:W-:Y:S05]  /*1230*/  EXIT ;  /* 0x000000000000794d */ /* 0x000fea0003800000 */
.L_x_79:
        /* <DEDUP_REMOVED lines=12> */
.L_x_111:


//--------------------- .text._Z8find_minPfii     --------------------------
	.section	.text._Z8find_minPfii,"ax",@progbits
	.align	128
        .global         _Z8find_minPfii
        .type           _Z8find_minPfii,@function
        .size           _Z8find_minPfii,(.L_x_112 - _Z8find_minPfii)
        .other          _Z8find_minPfii,@"STO_CUDA_ENTRY STV_DEFAULT"
_Z8find_minPfii:
.text._Z8find_minPfii:
        /* <DEDUP_REMOVED lines=30> */
[----:B------:R-:W-:Y:S01]  /*01e0*/  IMAD.MOV.U32 R13, RZ, RZ, 0x7f7fffff ;  /* 0x7f7fffffff0d7424 */ /* 0x000fe200078e00ff */
[----:B0-----:R-:W-:Y:S02]  /*01f0*/  LEA R9, R9, R6, 0x18 ;  /* 0x0000000609097211 */ /* 0x001fe400078ec0ff */
[----:B------:R-:W-:-:S07]  /*0200*/  MOV R6, R11 ;  /* 0x0000000b00067202 */ /* 0x000fce0000000f00 */
.L_x_84:
        /* <DEDUP_REMOVED lines=21> */
.L_x_83:
[----:B------:R-:W-:Y:S05]  /*0360*/  BSYNC.RECONVERGENT B1 ;  /* 0x0000000000017941 */ /* 0x000fea0003800200 */
.L_x_82:
        /* <DEDUP_REMOVED lines=8> */
[----:B------:R-:W-:Y:S01]  /*03f0*/  IMAD.MOV.U32 R8, RZ, RZ, 0x7f7fffff ;  /* 0x7f7fffffff087424 */ /* 0x000fe200078e00ff */
        /* <DEDUP_REMOVED lines=11> */
.L_x_86:
[----:B------:R-:W-:Y:S05]  /*04b0*/  BSYNC.RECONVERGENT B1 ;  /* 0x0000000000017941 */ /* 0x000fea0003800200 */
.L_x_85:
        /* <DEDUP_REMOVED lines=16> */
.L_x_88:
[----:B------:R-:W-:Y:S05]  /*05c0*/  BSYNC.RECONVERGENT B1 ;  /* 0x0000000000017941 */ /* 0x000fea0003800200 */
.L_x_87:
[----:B------:R-:W-:Y:S05]  /*05d0*/  @!P1 BRA `(.L_x_81) ;  /* 0x00000000002c9947 */ /* 0x000fea0003800000 */
[----:B0-----:R-:W0:Y:S01]  /*05e0*/  S2R R10, SR_CgaCtaId ;  /* 0x00000000000a7919 */ /* 0x001e220000008800 */
[----:B-12---:R-:W-:Y:S01]  /*05f0*/  MOV R7, 0x400 ;  /* 0x0000040000077802 */ /* 0x006fe20000000f00 */
[----:B------:R-:W-:Y:S02]  /*0600*/  IMAD.MOV.U32 R8, RZ, RZ, RZ ;  /* 0x000000ffff087224 */ /* 0x000fe400078e00ff */
[----:B------:R-:W-:Y:S01]  /*0610*/  IMAD.MOV.U32 R12, RZ, RZ, 0x7f7fffff ;  /* 0x7f7fffffff0c7424 */ /* 0x000fe200078e00ff */
[----:B0-----:R-:W-:-:S07]  /*0620*/  LEA R7, R10, R7, 0x18 ;  /* 0x000000070a077211 */ /* 0x001fce00078ec0ff */
.L_x_89:
[----:B------:R-:W-:Y:S02]  /*0630*/  IMAD R9, R6, 0x4, R7 ;  /* 0x0000000406097824 */ /* 0x000fe400078e0207 */
[----:B------:R-:W-:Y:S02]  /*0640*/  VIADD R8, R8, 0x1 ;  /* 0x0000000108087836 */ /* 0x000fe40000000000 */
[----:B------:R-:W-:Y:S01]  /*0650*/  VIADD R6, R6, 0x1 ;  /* 0x0000000106067836 */ /* 0x000fe20000000000 */
[----:B------:R3:W-:Y:S02]  /*0660*/  STS [R9], R12 ;  /* 0x0000000c09007388 */ /* 0x0007e40000000800 */
[----:B------:R-:W-:-:S13]  /*0670*/  ISETP.NE.AND P0, PT, R8, R5, PT ;  /* 0x000000050800720c */ /* 0x000fda0003f05270 */
[----:B---3--:R-:W-:Y:S05]  /*0680*/  @P0 BRA `(.L_x_89) ;  /* 0xfffffffc00e80947 */ /* 0x008fea000383ffff */
.L_x_81:
[----:B------:R-:W-:Y:S05]  /*0690*/  BSYNC.RECONVERGENT B0 ;  /* 0x0000000000007941 */ /* 0x000fea0003800200 */
.L_x_80:
        /* <DEDUP_REMOVED lines=13> */
.L_x_96:
        /* <DEDUP_REMOVED lines=8> */
.L_x_95:
        /* <DEDUP_REMOVED lines=9> */
.L_x_94:
[----:B-1---5:R-:W-:Y:S01]  /*0880*/  FMNMX R13, R15, R12, PT ;  /* 0x0000000c0f0d7209 */ /* 0x022fe20003800000 */
[----:B------:R-:W-:Y:S05]  /*0890*/  YIELD ;  /* 0x0000000000007946 */ /* 0x000fea0003800000 */
[----:B------:R-:W1:Y:S02]  /*08a0*/  ATOMS.CAS R13, [R3], R12, R13 ;  /* 0x0000000c030d738d */ /* 0x000e64000000000d */
[----:B-1----:R-:W-:Y:S01]  /*08b0*/  ISETP.NE.AND P1, PT, R12, R13, PT ;  /* 0x0000000d0c00720c */ /* 0x002fe20003f25270 */
[----:B------:R-:W-:-:S12]  /*08c0*/  IMAD.MOV.U32 R12, RZ, RZ, R13 ;  /* 0x000000ffff0c7224 */ /* 0x000fd800078e000d */
[----:B------:R-:W-:Y:S05]  /*08d0*/  @P1 BRA `(.L_x_94) ;  /* 0xfffffffc00e81947 */ /* 0x000fea000383ffff */
[----:B------:R-:W-:Y:S05]  /*08e0*/  BSYNC B1 ;  /* 0x0000000000017941 */ /* 0x000fea0003800000 */
.L_x_93:
[----:B0-----:R0:W2:Y:S02]  /*08f0*/  LD.E R3, desc[UR8][R8.64+0x8] ;  /* 0x0000080808037980 */ /* 0x0010a4000c101900 */
[----:B0-----:R-:W-:-:S05]  /*0900*/  IADD3 R8, P2, PT, R8, 0x8, RZ ;  /* 0x0000000808087810 */ /* 0x001fca0007f5e0ff */
[----:B------:R-:W-:Y:S01]  /*0910*/  IMAD.X R9, RZ, RZ, R9, P2 ;  /* 0x000000ffff097224 */ /* 0x000fe200010e0609 */
[----:B--2---:R-:W-:-:S13]  /*0920*/  ISETP.NE.AND P1, PT, R3, -0x1, PT ;  /* 0xffffffff0300780c */ /* 0x004fda0003f25270 */
[----:B------:R-:W-:Y:S05]  /*0930*/  @P1 BRA `(.L_x_95) ;  /* 0xfffffffc00ac1947 */ /* 0x000fea000383ffff */
.L_x_92:
[----:B------:R-:W-:Y:S05]  /*0940*/  BSYNC B0 ;  /* 0x0000000000007941 */ /* 0x000fea0003800000 */
.L_x_91:
[----:B------:R-:W-:Y:S05]  /*0950*/  @!P0 BRA `(.L_x_96) ;  /* 0xfffffffc00848947 */ /* 0x000fea000383ffff */
.L_x_90:
        /* <DEDUP_REMOVED lines=21> */
.L_x_99:
        /* <DEDUP_REMOVED lines=8> */
.L_x_98:
[----:B------:R-:W-:Y:S05]  /*0b30*/  BSYNC.RECONVERGENT B0 ;  /* 0x0000000000007941 */ /* 0x000fea0003800200 */
.L_x_97:
        /* <DEDUP_REMOVED lines=21> */
.L_x_104:
        /* <DEDUP_REMOVED lines=44> */
.L_x_103:
[----:B------:R-:W-:Y:S05]  /*0f50*/  BSYNC.RECONVERGENT B1 ;  /* 0x0000000000017941 */ /* 0x000fea0003800200 */
.L_x_102:
        /* <DEDUP_REMOVED lines=27> */
.L_x_106:
[----:B------:R-:W-:Y:S05]  /*1110*/  BSYNC.RECONVERGENT B1 ;  /* 0x0000000000017941 */ /* 0x000fea0003800200 */
.L_x_105:
[----:B------:R-:W-:-:S13]  /*1120*/  ISETP.NE.OR P0, PT, R10, RZ, P0 ;  /* 0x000000ff0a00720c */ /* 0x000fda0000705670 */
[----:B------:R-:W-:Y:S05]  /*1130*/  @!P0 EXIT ;  /* 0x000000000000894d */ /* 0x000fea0003800000 */
.L_x_101:
[----:B------:R-:W-:Y:S05]  /*1140*/  BSYNC.RECONVERGENT B0 ;  /* 0x0000000000007941 */ /* 0x000fea0003800200 */
.L_x_100:
        /* <DEDUP_REMOVED lines=15> */
.L_x_107:
        /* <DEDUP_REMOVED lines=12> */
.L_x_112:


//--------------------- .nv.shared._Z13scale_problemPfS_S_iiiiffff --------------------------
	.section	.nv.shared._Z13scale_problemPfS_S_iiiiffff,"aw",@nobits
	.sectionflags	@""
	.align	16
	.zero		1024


//--------------------- .nv.shared.reserved.0     --------------------------
	.section	.nv.shared.reserved.0,"aw",@nobits
	.weak		__nv_reservedSMEM_offset_0_alias
	.size		__nv_reservedSMEM_offset_0_alias, 0, 64
	.other		__nv_reservedSMEM_offset_0_alias,@"STO_CUDA_RESERVED_SHARED STV_DEFAULT"
__nv_reservedSMEM_offset_0_alias:
	.zero		0
	.zero		64


//--------------------- .nv.global                --------------------------
	.section	.nv.global,"aw",@nobits
	.align	8
.nv.global:
	.type		x_space,@object
	.size		x_space,(prob - x_space)
	.other		x_space,@"STV_DEFAULT STO_CUDA_MANAGED"
x_space:
	.zero		8
	.type		prob,@object
	.size		prob,(.L_0 - prob)
	.other		prob,@"STV_DEFAULT STO_CUDA_MANAGED"
prob:
	.zero		24
.L_0:


//--------------------- .nv.shared._Z14find_min_max_yPf --------------------------
	.section	.nv.shared._Z14find_min_max_yPf,"aw",@nobits
	.sectionflags	@""
	.align	16
.nv.shared._Z14find_min_max_yPf:
	.zero		1040


//--------------------- .nv.shared._Z8find_maxPfii --------------------------
	.section	.nv.shared._Z8find_maxPfii,"aw",@nobits
	.sectionflags	@""
	.align	16
	.zero		1024


//--------------------- .nv.shared._Z8find_minPfii --------------------------
	.section	.nv.shared._Z8find_minPfii,"aw",@nobits
	.sectionflags	@""
	.align	16
	.zero		1024


//--------------------- .nv.constant0._Z13scale_problemPfS_S_iiiiffff --------------------------
	.section	.nv.constant0._Z13scale_problemPfS_S_iiiiffff,"a",@progbits
	.sectionflags	@""
	.align	4
.nv.constant0._Z13scale_problemPfS_S_iiiiffff:
	.zero		952


//--------------------- .nv.constant0._Z14find_min_max_yPf --------------------------
	.section	.nv.constant0._Z14find_min_max_yPf,"a",@progbits
	.sectionflags	@""
	.align	4
.nv.constant0._Z14find_min_max_yPf:
	.zero		904


//--------------------- .nv.constant0._Z8find_maxPfii --------------------------
	.section	.nv.constant0._Z8find_maxPfii,"a",@progbits
	.sectionflags	@""
	.align	4
.nv.constant0._Z8find_maxPfii:
	.zero		912


//--------------------- .nv.constant0._Z8find_minPfii --------------------------
	.section	.nv.constant0._Z8find_minPfii,"a",@progbits
	.sectionflags	@""
	.align	4
.nv.constant0._Z8find_minPfii:
	.zero		912


//--------------------- SYMBOLS --------------------------

	.type		.nv.reservedSmem.offset0,@object
	.size		.nv.reservedSmem.offset0,0x4
	.type		.nv.reservedSmem.cap,@object
	.size		.nv.reservedSmem.cap,0x4
